//
// Generated by NVIDIA NVVM Compiler
//
// Compiler Build ID: CL-36424714
// Cuda compilation tools, release 13.0, V13.0.88
// Based on NVVM 20.0.0
//

.version 9.0
.target sm_100
.address_size 64

	// .globl	_Z26calculateMaximumOpenStacksPiS_iii
.extern .func  (.param .b64 func_retval0) malloc
(
	.param .b64 malloc_param_0
)
;
.extern .func free
(
	.param .b64 free_param_0
)
;

.visible .entry _Z26calculateMaximumOpenStacksPiS_iii(
	.param .u64 .ptr .align 1 _Z26calculateMaximumOpenStacksPiS_iii_param_0,
	.param .u64 .ptr .align 1 _Z26calculateMaximumOpenStacksPiS_iii_param_1,
	.param .u32 _Z26calculateMaximumOpenStacksPiS_iii_param_2,
	.param .u32 _Z26calculateMaximumOpenStacksPiS_iii_param_3,
	.param .u32 _Z26calculateMaximumOpenStacksPiS_iii_param_4
)
{
	.reg .pred 	%p<88>;
	.reg .b32 	%r<483>;
	.reg .b64 	%rd<177>;

	ld.param.u64 	%rd30, [_Z26calculateMaximumOpenStacksPiS_iii_param_1];
	ld.param.u32 	%r122, [_Z26calculateMaximumOpenStacksPiS_iii_param_2];
	ld.param.u32 	%r123, [_Z26calculateMaximumOpenStacksPiS_iii_param_3];
	ld.param.u32 	%r124, [_Z26calculateMaximumOpenStacksPiS_iii_param_4];
	cvta.to.global.u64 	%rd1, %rd30;
	mul.wide.s32 	%rd31, %r123, 4;
	{ // callseq 0, 0
	.param .b64 param0;
	st.param.b64 	[param0], %rd31;
	.param .b64 retval0;
	call.uni (retval0), 
	malloc, 
	(
	param0
	);
	ld.param.b64 	%rd32, [retval0];
	} // callseq 0
	mov.u32 	%r1, %ctaid.x;
	mad.lo.s32 	%r444, %r124, 65535, %r1;
	setp.lt.s32 	%p1, %r123, 1;
	@%p1 bra 	$L__BB0_24;
	add.s32 	%r3, %r123, -1;
	and.b32  	%r4, %r123, 15;
	setp.lt.u32 	%p2, %r3, 15;
	mov.b32 	%r435, 0;
	@%p2 bra 	$L__BB0_4;
	and.b32  	%r435, %r123, 2147483632;
	mov.b32 	%r440, 0;
$L__BB0_3:
	.pragma "nounroll";
	mul.wide.u32 	%rd33, %r440, 4;
	add.s64 	%rd34, %rd32, %rd33;
	st.u32 	[%rd34], %r440;
	add.s32 	%r127, %r440, 1;
	st.u32 	[%rd34+4], %r127;
	add.s32 	%r128, %r440, 2;
	st.u32 	[%rd34+8], %r128;
	add.s32 	%r129, %r440, 3;
	st.u32 	[%rd34+12], %r129;
	add.s32 	%r130, %r440, 4;
	st.u32 	[%rd34+16], %r130;
	add.s32 	%r131, %r440, 5;
	st.u32 	[%rd34+20], %r131;
	add.s32 	%r132, %r440, 6;
	st.u32 	[%rd34+24], %r132;
	add.s32 	%r133, %r440, 7;
	st.u32 	[%rd34+28], %r133;
	add.s32 	%r134, %r440, 8;
	st.u32 	[%rd34+32], %r134;
	add.s32 	%r135, %r440, 9;
	st.u32 	[%rd34+36], %r135;
	add.s32 	%r136, %r440, 10;
	st.u32 	[%rd34+40], %r136;
	add.s32 	%r137, %r440, 11;
	st.u32 	[%rd34+44], %r137;
	add.s32 	%r138, %r440, 12;
	st.u32 	[%rd34+48], %r138;
	add.s32 	%r139, %r440, 13;
	st.u32 	[%rd34+52], %r139;
	add.s32 	%r140, %r440, 14;
	st.u32 	[%rd34+56], %r140;
	add.s32 	%r141, %r440, 15;
	st.u32 	[%rd34+60], %r141;
	add.s32 	%r440, %r440, 16;
	setp.eq.s32 	%p3, %r440, %r435;
	@%p3 bra 	$L__BB0_4;
	bra.uni 	$L__BB0_3;
$L__BB0_4:
	setp.eq.s32 	%p4, %r4, 0;
	@%p4 bra 	$L__BB0_13;
	and.b32  	%r7, %r123, 7;
	setp.lt.u32 	%p5, %r4, 8;
	@%p5 bra 	$L__BB0_7;
	mul.wide.u32 	%rd35, %r435, 4;
	add.s64 	%rd36, %rd32, %rd35;
	st.u32 	[%rd36], %r435;
	add.s32 	%r142, %r435, 1;
	st.u32 	[%rd36+4], %r142;
	add.s32 	%r143, %r435, 2;
	st.u32 	[%rd36+8], %r143;
	add.s32 	%r144, %r435, 3;
	st.u32 	[%rd36+12], %r144;
	add.s32 	%r145, %r435, 4;
	st.u32 	[%rd36+16], %r145;
	add.s32 	%r146, %r435, 5;
	st.u32 	[%rd36+20], %r146;
	add.s32 	%r147, %r435, 6;
	st.u32 	[%rd36+24], %r147;
	add.s32 	%r148, %r435, 7;
	st.u32 	[%rd36+28], %r148;
	add.s32 	%r435, %r435, 8;
$L__BB0_7:
	setp.eq.s32 	%p6, %r7, 0;
	@%p6 bra 	$L__BB0_13;
	and.b32  	%r10, %r123, 3;
	setp.lt.u32 	%p7, %r7, 4;
	@%p7 bra 	$L__BB0_10;
	mul.wide.u32 	%rd37, %r435, 4;
	add.s64 	%rd38, %rd32, %rd37;
	st.u32 	[%rd38], %r435;
	add.s32 	%r149, %r435, 1;
	st.u32 	[%rd38+4], %r149;
	add.s32 	%r150, %r435, 2;
	st.u32 	[%rd38+8], %r150;
	add.s32 	%r151, %r435, 3;
	st.u32 	[%rd38+12], %r151;
	add.s32 	%r435, %r435, 4;
$L__BB0_10:
	setp.eq.s32 	%p8, %r10, 0;
	@%p8 bra 	$L__BB0_13;
	mov.b32 	%r439, 0;
$L__BB0_12:
	.pragma "nounroll";
	mul.wide.u32 	%rd39, %r435, 4;
	add.s64 	%rd40, %rd32, %rd39;
	st.u32 	[%rd40], %r435;
	add.s32 	%r435, %r435, 1;
	add.s32 	%r439, %r439, 1;
	setp.ne.s32 	%p9, %r439, %r10;
	@%p9 bra 	$L__BB0_12;
$L__BB0_13:
	and.b32  	%r17, %r123, 7;
	setp.lt.u32 	%p10, %r3, 7;
	mov.b32 	%r443, 0;
	@%p10 bra 	$L__BB0_16;
	and.b32  	%r443, %r123, 2147483640;
	mov.b32 	%r441, 0;
$L__BB0_15:
	.pragma "nounroll";
	add.s32 	%r155, %r441, 1;
	div.s32 	%r156, %r444, %r155;
	mad.lo.s32 	%r157, %r156, %r441, %r156;
	sub.s32 	%r158, %r444, %r157;
	mul.wide.s32 	%rd41, %r158, 4;
	add.s64 	%rd42, %rd32, %rd41;
	ld.u32 	%r159, [%rd42];
	mul.wide.u32 	%rd43, %r441, 4;
	add.s64 	%rd44, %rd32, %rd43;
	ld.u32 	%r160, [%rd44];
	st.u32 	[%rd42], %r160;
	st.u32 	[%rd44], %r159;
	add.s32 	%r161, %r441, 2;
	div.s32 	%r162, %r156, %r161;
	mul.lo.s32 	%r163, %r162, %r161;
	sub.s32 	%r164, %r156, %r163;
	mul.wide.s32 	%rd45, %r164, 4;
	add.s64 	%rd46, %rd32, %rd45;
	ld.u32 	%r165, [%rd46];
	ld.u32 	%r166, [%rd44+4];
	st.u32 	[%rd46], %r166;
	st.u32 	[%rd44+4], %r165;
	add.s32 	%r167, %r441, 3;
	div.s32 	%r168, %r162, %r167;
	mul.lo.s32 	%r169, %r168, %r167;
	sub.s32 	%r170, %r162, %r169;
	mul.wide.s32 	%rd47, %r170, 4;
	add.s64 	%rd48, %rd32, %rd47;
	ld.u32 	%r171, [%rd48];
	ld.u32 	%r172, [%rd44+8];
	st.u32 	[%rd48], %r172;
	st.u32 	[%rd44+8], %r171;
	add.s32 	%r173, %r441, 4;
	div.s32 	%r174, %r168, %r173;
	mul.lo.s32 	%r175, %r174, %r173;
	sub.s32 	%r176, %r168, %r175;
	mul.wide.s32 	%rd49, %r176, 4;
	add.s64 	%rd50, %rd32, %rd49;
	ld.u32 	%r177, [%rd50];
	ld.u32 	%r178, [%rd44+12];
	st.u32 	[%rd50], %r178;
	st.u32 	[%rd44+12], %r177;
	add.s32 	%r179, %r441, 5;
	div.s32 	%r180, %r174, %r179;
	mul.lo.s32 	%r181, %r180, %r179;
	sub.s32 	%r182, %r174, %r181;
	mul.wide.s32 	%rd51, %r182, 4;
	add.s64 	%rd52, %rd32, %rd51;
	ld.u32 	%r183, [%rd52];
	ld.u32 	%r184, [%rd44+16];
	st.u32 	[%rd52], %r184;
	st.u32 	[%rd44+16], %r183;
	add.s32 	%r185, %r441, 6;
	div.s32 	%r186, %r180, %r185;
	mul.lo.s32 	%r187, %r186, %r185;
	sub.s32 	%r188, %r180, %r187;
	mul.wide.s32 	%rd53, %r188, 4;
	add.s64 	%rd54, %rd32, %rd53;
	ld.u32 	%r189, [%rd54];
	ld.u32 	%r190, [%rd44+20];
	st.u32 	[%rd54], %r190;
	st.u32 	[%rd44+20], %r189;
	add.s32 	%r191, %r441, 7;
	div.s32 	%r192, %r186, %r191;
	mul.lo.s32 	%r193, %r192, %r191;
	sub.s32 	%r194, %r186, %r193;
	mul.wide.s32 	%rd55, %r194, 4;
	add.s64 	%rd56, %rd32, %rd55;
	ld.u32 	%r195, [%rd56];
	ld.u32 	%r196, [%rd44+24];
	st.u32 	[%rd56], %r196;
	st.u32 	[%rd44+24], %r195;
	add.s32 	%r441, %r441, 8;
	div.s32 	%r444, %r192, %r441;
	mul.lo.s32 	%r197, %r444, %r441;
	sub.s32 	%r198, %r192, %r197;
	mul.wide.s32 	%rd57, %r198, 4;
	add.s64 	%rd58, %rd32, %rd57;
	ld.u32 	%r199, [%rd58];
	ld.u32 	%r200, [%rd44+28];
	st.u32 	[%rd58], %r200;
	st.u32 	[%rd44+28], %r199;
	setp.ne.s32 	%p11, %r441, %r443;
	@%p11 bra 	$L__BB0_15;
$L__BB0_16:
	setp.eq.s32 	%p12, %r17, 0;
	@%p12 bra 	$L__BB0_24;
	and.b32  	%r27, %r123, 3;
	setp.lt.u32 	%p13, %r17, 4;
	@%p13 bra 	$L__BB0_19;
	add.s32 	%r201, %r443, 1;
	div.s32 	%r202, %r444, %r201;
	mad.lo.s32 	%r203, %r202, %r443, %r202;
	sub.s32 	%r204, %r444, %r203;
	mul.wide.s32 	%rd59, %r204, 4;
	add.s64 	%rd60, %rd32, %rd59;
	ld.u32 	%r205, [%rd60];
	mul.wide.u32 	%rd61, %r443, 4;
	add.s64 	%rd62, %rd32, %rd61;
	ld.u32 	%r206, [%rd62];
	st.u32 	[%rd60], %r206;
	st.u32 	[%rd62], %r205;
	add.s32 	%r207, %r443, 2;
	div.s32 	%r208, %r202, %r207;
	mul.lo.s32 	%r209, %r208, %r207;
	sub.s32 	%r210, %r202, %r209;
	mul.wide.s32 	%rd63, %r210, 4;
	add.s64 	%rd64, %rd32, %rd63;
	ld.u32 	%r211, [%rd64];
	ld.u32 	%r212, [%rd62+4];
	st.u32 	[%rd64], %r212;
	st.u32 	[%rd62+4], %r211;
	add.s32 	%r213, %r443, 3;
	div.s32 	%r214, %r208, %r213;
	mul.lo.s32 	%r215, %r214, %r213;
	sub.s32 	%r216, %r208, %r215;
	mul.wide.s32 	%rd65, %r216, 4;
	add.s64 	%rd66, %rd32, %rd65;
	ld.u32 	%r217, [%rd66];
	ld.u32 	%r218, [%rd62+8];
	st.u32 	[%rd66], %r218;
	st.u32 	[%rd62+8], %r217;
	add.s32 	%r443, %r443, 4;
	div.s32 	%r444, %r214, %r443;
	mul.lo.s32 	%r219, %r444, %r443;
	sub.s32 	%r220, %r214, %r219;
	mul.wide.s32 	%rd67, %r220, 4;
	add.s64 	%rd68, %rd32, %rd67;
	ld.u32 	%r221, [%rd68];
	ld.u32 	%r222, [%rd62+12];
	st.u32 	[%rd68], %r222;
	st.u32 	[%rd62+12], %r221;
$L__BB0_19:
	setp.eq.s32 	%p14, %r27, 0;
	@%p14 bra 	$L__BB0_24;
	setp.eq.s32 	%p15, %r27, 1;
	@%p15 bra 	$L__BB0_22;
	add.s32 	%r223, %r443, 1;
	div.s32 	%r224, %r444, %r223;
	mad.lo.s32 	%r225, %r224, %r443, %r224;
	sub.s32 	%r226, %r444, %r225;
	mul.wide.s32 	%rd69, %r226, 4;
	add.s64 	%rd70, %rd32, %rd69;
	ld.u32 	%r227, [%rd70];
	mul.wide.u32 	%rd71, %r443, 4;
	add.s64 	%rd72, %rd32, %rd71;
	ld.u32 	%r228, [%rd72];
	st.u32 	[%rd70], %r228;
	st.u32 	[%rd72], %r227;
	add.s32 	%r443, %r443, 2;
	div.s32 	%r444, %r224, %r443;
	mul.lo.s32 	%r229, %r444, %r443;
	sub.s32 	%r230, %r224, %r229;
	mul.wide.s32 	%rd73, %r230, 4;
	add.s64 	%rd74, %rd32, %rd73;
	ld.u32 	%r231, [%rd74];
	ld.u32 	%r232, [%rd72+4];
	st.u32 	[%rd74], %r232;
	st.u32 	[%rd72+4], %r231;
$L__BB0_22:
	and.b32  	%r233, %r123, 1;
	setp.eq.b32 	%p16, %r233, 1;
	not.pred 	%p17, %p16;
	@%p17 bra 	$L__BB0_24;
	add.s32 	%r234, %r443, 1;
	rem.s32 	%r235, %r444, %r234;
	mul.wide.s32 	%rd75, %r235, 4;
	add.s64 	%rd76, %rd32, %rd75;
	ld.u32 	%r236, [%rd76];
	mul.wide.u32 	%rd77, %r443, 4;
	add.s64 	%rd78, %rd32, %rd77;
	ld.u32 	%r237, [%rd78];
	st.u32 	[%rd76], %r237;
	st.u32 	[%rd78], %r236;
$L__BB0_24:
	mul.wide.s32 	%rd79, %r122, 4;
	{ // callseq 1, 0
	.param .b64 param0;
	st.param.b64 	[param0], %rd79;
	.param .b64 retval0;
	call.uni (retval0), 
	malloc, 
	(
	param0
	);
	ld.param.b64 	%rd80, [retval0];
	} // callseq 1
	{ // callseq 2, 0
	.param .b64 param0;
	st.param.b64 	[param0], %rd79;
	.param .b64 retval0;
	call.uni (retval0), 
	malloc, 
	(
	param0
	);
	ld.param.b64 	%rd81, [retval0];
	} // callseq 2
	setp.lt.s32 	%p18, %r122, 1;
	@%p18 bra 	$L__BB0_52;
	setp.lt.s32 	%p19, %r123, 1;
	@%p19 bra 	$L__BB0_41;
	add.s32 	%r36, %r123, -1;
	and.b32  	%r37, %r123, 15;
	add.s32 	%r38, %r37, -1;
	and.b32  	%r39, %r123, 7;
	add.s32 	%r40, %r39, -1;
	and.b32  	%r41, %r123, 2147483632;
	and.b32  	%r42, %r123, 3;
	mov.b32 	%r449, 0;
$L__BB0_27:
	setp.lt.u32 	%p28, %r36, 15;
	mul.wide.u32 	%rd94, %r449, 4;
	add.s64 	%rd95, %rd81, %rd94;
	mov.b32 	%r452, 0;
	st.u32 	[%rd95], %r452;
	add.s64 	%rd5, %rd80, %rd94;
	st.u32 	[%rd5], %r452;
	mul.lo.s32 	%r44, %r449, %r123;
	mov.u32 	%r455, %r452;
	@%p28 bra 	$L__BB0_30;
	mov.b32 	%r452, 0;
	mov.u32 	%r451, %r452;
$L__BB0_29:
	.pragma "nounroll";
	add.s32 	%r248, %r451, %r44;
	mul.wide.u32 	%rd96, %r248, 4;
	add.s64 	%rd97, %rd1, %rd96;
	ld.global.u32 	%r249, [%rd97];
	add.s32 	%r250, %r452, %r249;
	st.u32 	[%rd5], %r250;
	ld.global.u32 	%r251, [%rd97+4];
	add.s32 	%r252, %r250, %r251;
	st.u32 	[%rd5], %r252;
	ld.global.u32 	%r253, [%rd97+8];
	add.s32 	%r254, %r252, %r253;
	st.u32 	[%rd5], %r254;
	ld.global.u32 	%r255, [%rd97+12];
	add.s32 	%r256, %r254, %r255;
	st.u32 	[%rd5], %r256;
	ld.global.u32 	%r257, [%rd97+16];
	add.s32 	%r258, %r256, %r257;
	st.u32 	[%rd5], %r258;
	ld.global.u32 	%r259, [%rd97+20];
	add.s32 	%r260, %r258, %r259;
	st.u32 	[%rd5], %r260;
	ld.global.u32 	%r261, [%rd97+24];
	add.s32 	%r262, %r260, %r261;
	st.u32 	[%rd5], %r262;
	ld.global.u32 	%r263, [%rd97+28];
	add.s32 	%r264, %r262, %r263;
	st.u32 	[%rd5], %r264;
	ld.global.u32 	%r265, [%rd97+32];
	add.s32 	%r266, %r264, %r265;
	st.u32 	[%rd5], %r266;
	ld.global.u32 	%r267, [%rd97+36];
	add.s32 	%r268, %r266, %r267;
	st.u32 	[%rd5], %r268;
	ld.global.u32 	%r269, [%rd97+40];
	add.s32 	%r270, %r268, %r269;
	st.u32 	[%rd5], %r270;
	ld.global.u32 	%r271, [%rd97+44];
	add.s32 	%r272, %r270, %r271;
	st.u32 	[%rd5], %r272;
	ld.global.u32 	%r273, [%rd97+48];
	add.s32 	%r274, %r272, %r273;
	st.u32 	[%rd5], %r274;
	ld.global.u32 	%r275, [%rd97+52];
	add.s32 	%r276, %r274, %r275;
	st.u32 	[%rd5], %r276;
	ld.global.u32 	%r277, [%rd97+56];
	add.s32 	%r278, %r276, %r277;
	st.u32 	[%rd5], %r278;
	ld.global.u32 	%r279, [%rd97+60];
	add.s32 	%r452, %r278, %r279;
	st.u32 	[%rd5], %r452;
	add.s32 	%r451, %r451, 16;
	setp.eq.s32 	%p29, %r451, %r41;
	mov.u32 	%r455, %r41;
	@%p29 bra 	$L__BB0_30;
	bra.uni 	$L__BB0_29;
$L__BB0_30:
	setp.eq.s32 	%p30, %r37, 0;
	@%p30 bra 	$L__BB0_40;
	setp.lt.u32 	%p31, %r38, 7;
	@%p31 bra 	$L__BB0_33;
	add.s32 	%r280, %r455, %r44;
	mul.wide.u32 	%rd98, %r280, 4;
	add.s64 	%rd99, %rd1, %rd98;
	ld.global.u32 	%r281, [%rd99];
	add.s32 	%r282, %r452, %r281;
	st.u32 	[%rd5], %r282;
	cvt.u64.u32 	%rd100, %r44;
	cvt.u64.u32 	%rd101, %r455;
	add.s64 	%rd102, %rd101, %rd100;
	shl.b64 	%rd103, %rd102, 2;
	add.s64 	%rd104, %rd1, %rd103;
	ld.global.u32 	%r283, [%rd104+4];
	add.s32 	%r284, %r282, %r283;
	st.u32 	[%rd5], %r284;
	ld.global.u32 	%r285, [%rd104+8];
	add.s32 	%r286, %r284, %r285;
	st.u32 	[%rd5], %r286;
	ld.global.u32 	%r287, [%rd104+12];
	add.s32 	%r288, %r286, %r287;
	st.u32 	[%rd5], %r288;
	ld.global.u32 	%r289, [%rd104+16];
	add.s32 	%r290, %r288, %r289;
	st.u32 	[%rd5], %r290;
	ld.global.u32 	%r291, [%rd104+20];
	add.s32 	%r292, %r290, %r291;
	st.u32 	[%rd5], %r292;
	ld.global.u32 	%r293, [%rd104+24];
	add.s32 	%r294, %r292, %r293;
	st.u32 	[%rd5], %r294;
	ld.global.u32 	%r295, [%rd104+28];
	add.s32 	%r452, %r294, %r295;
	st.u32 	[%rd5], %r452;
	add.s32 	%r455, %r455, 8;
$L__BB0_33:
	setp.eq.s32 	%p32, %r39, 0;
	@%p32 bra 	$L__BB0_40;
	setp.lt.u32 	%p33, %r40, 3;
	@%p33 bra 	$L__BB0_36;
	add.s32 	%r296, %r455, %r44;
	mul.wide.u32 	%rd105, %r296, 4;
	add.s64 	%rd106, %rd1, %rd105;
	ld.global.u32 	%r297, [%rd106];
	add.s32 	%r298, %r452, %r297;
	st.u32 	[%rd5], %r298;
	cvt.u64.u32 	%rd107, %r44;
	cvt.u64.u32 	%rd108, %r455;
	add.s64 	%rd109, %rd108, %rd107;
	shl.b64 	%rd110, %rd109, 2;
	add.s64 	%rd111, %rd1, %rd110;
	ld.global.u32 	%r299, [%rd111+4];
	add.s32 	%r300, %r298, %r299;
	st.u32 	[%rd5], %r300;
	ld.global.u32 	%r301, [%rd111+8];
	add.s32 	%r302, %r300, %r301;
	st.u32 	[%rd5], %r302;
	ld.global.u32 	%r303, [%rd111+12];
	add.s32 	%r452, %r302, %r303;
	st.u32 	[%rd5], %r452;
	add.s32 	%r455, %r455, 4;
$L__BB0_36:
	setp.eq.s32 	%p34, %r42, 0;
	@%p34 bra 	$L__BB0_40;
	setp.eq.s32 	%p35, %r42, 1;
	add.s32 	%r304, %r455, %r44;
	mul.wide.u32 	%rd112, %r304, 4;
	add.s64 	%rd113, %rd1, %rd112;
	ld.global.u32 	%r305, [%rd113];
	add.s32 	%r59, %r452, %r305;
	st.u32 	[%rd5], %r59;
	@%p35 bra 	$L__BB0_40;
	setp.eq.s32 	%p36, %r42, 2;
	cvt.u64.u32 	%rd114, %r44;
	cvt.u64.u32 	%rd115, %r455;
	add.s64 	%rd116, %rd115, %rd114;
	shl.b64 	%rd117, %rd116, 2;
	add.s64 	%rd6, %rd1, %rd117;
	ld.global.u32 	%r306, [%rd6+4];
	add.s32 	%r60, %r59, %r306;
	st.u32 	[%rd5], %r60;
	@%p36 bra 	$L__BB0_40;
	ld.global.u32 	%r307, [%rd6+8];
	add.s32 	%r308, %r60, %r307;
	st.u32 	[%rd5], %r308;
$L__BB0_40:
	add.s32 	%r449, %r449, 1;
	setp.eq.s32 	%p37, %r449, %r122;
	@%p37 bra 	$L__BB0_52;
	bra.uni 	$L__BB0_27;
$L__BB0_41:
	and.b32  	%r62, %r122, 7;
	setp.lt.u32 	%p20, %r122, 8;
	mov.b32 	%r458, 0;
	@%p20 bra 	$L__BB0_44;
	and.b32  	%r458, %r122, 2147483640;
	mov.b32 	%r481, 0;
$L__BB0_43:
	.pragma "nounroll";
	mul.wide.u32 	%rd82, %r481, 4;
	add.s64 	%rd83, %rd81, %rd82;
	mov.b32 	%r240, 0;
	st.u32 	[%rd83], %r240;
	add.s64 	%rd84, %rd80, %rd82;
	st.u32 	[%rd84], %r240;
	st.u32 	[%rd83+4], %r240;
	st.u32 	[%rd84+4], %r240;
	st.u32 	[%rd83+8], %r240;
	st.u32 	[%rd84+8], %r240;
	st.u32 	[%rd83+12], %r240;
	st.u32 	[%rd84+12], %r240;
	st.u32 	[%rd83+16], %r240;
	st.u32 	[%rd84+16], %r240;
	st.u32 	[%rd83+20], %r240;
	st.u32 	[%rd84+20], %r240;
	st.u32 	[%rd83+24], %r240;
	st.u32 	[%rd84+24], %r240;
	st.u32 	[%rd83+28], %r240;
	st.u32 	[%rd84+28], %r240;
	add.s32 	%r481, %r481, 8;
	setp.eq.s32 	%p21, %r481, %r458;
	@%p21 bra 	$L__BB0_44;
	bra.uni 	$L__BB0_43;
$L__BB0_44:
	setp.eq.s32 	%p22, %r62, 0;
	@%p22 bra 	$L__BB0_52;
	and.b32  	%r65, %r122, 3;
	setp.lt.u32 	%p23, %r62, 4;
	@%p23 bra 	$L__BB0_47;
	mul.wide.u32 	%rd85, %r458, 4;
	add.s64 	%rd86, %rd81, %rd85;
	mov.b32 	%r241, 0;
	st.u32 	[%rd86], %r241;
	add.s64 	%rd87, %rd80, %rd85;
	st.u32 	[%rd87], %r241;
	st.u32 	[%rd86+4], %r241;
	st.u32 	[%rd87+4], %r241;
	st.u32 	[%rd86+8], %r241;
	st.u32 	[%rd87+8], %r241;
	st.u32 	[%rd86+12], %r241;
	st.u32 	[%rd87+12], %r241;
	add.s32 	%r458, %r458, 4;
$L__BB0_47:
	setp.eq.s32 	%p24, %r65, 0;
	@%p24 bra 	$L__BB0_52;
	setp.eq.s32 	%p25, %r65, 1;
	@%p25 bra 	$L__BB0_50;
	mul.wide.u32 	%rd88, %r458, 4;
	add.s64 	%rd89, %rd81, %rd88;
	mov.b32 	%r242, 0;
	st.u32 	[%rd89], %r242;
	add.s64 	%rd90, %rd80, %rd88;
	st.u32 	[%rd90], %r242;
	st.u32 	[%rd89+4], %r242;
	st.u32 	[%rd90+4], %r242;
	add.s32 	%r458, %r458, 2;
$L__BB0_50:
	and.b32  	%r243, %r122, 1;
	setp.eq.b32 	%p26, %r243, 1;
	not.pred 	%p27, %p26;
	@%p27 bra 	$L__BB0_52;
	mul.wide.u32 	%rd91, %r458, 4;
	add.s64 	%rd92, %rd81, %rd91;
	mov.b32 	%r244, 0;
	st.u32 	[%rd92], %r244;
	add.s64 	%rd93, %rd80, %rd91;
	st.u32 	[%rd93], %r244;
$L__BB0_52:
	mov.b32 	%r482, 0;
	min.s32 	%r310, %r123, %r122;
	setp.lt.s32 	%p38, %r310, 1;
	@%p38 bra 	$L__BB0_123;
	and.b32  	%r70, %r122, 7;
	and.b32  	%r71, %r122, 3;
	and.b32  	%r72, %r122, 2147483640;
	and.b32  	%r73, %r122, 1;
	and.b32  	%r74, %r122, 2147483644;
	neg.s32 	%r75, %r72;
	shl.b32 	%r76, %r123, 3;
	mul.wide.u32 	%rd7, %r123, 28;
	mul.wide.u32 	%rd8, %r123, 24;
	mul.wide.u32 	%rd9, %r123, 20;
	mul.wide.u32 	%rd10, %r123, 16;
	mul.wide.u32 	%rd11, %r123, 12;
	mul.wide.u32 	%rd12, %r123, 8;
	mul.wide.u32 	%rd13, %r123, 4;
	mov.b32 	%r461, 0;
	mov.u32 	%r482, %r461;
$L__BB0_54:
	setp.lt.u32 	%p39, %r122, 8;
	mul.wide.u32 	%rd118, %r461, 4;
	add.s64 	%rd119, %rd32, %rd118;
	ld.u32 	%r79, [%rd119];
	mov.b32 	%r479, 0;
	@%p39 bra 	$L__BB0_73;
	add.s64 	%rd176, %rd81, 16;
	add.s64 	%rd175, %rd80, 16;
	mov.u32 	%r463, %r79;
	mov.u32 	%r464, %r75;
$L__BB0_56:
	.pragma "nounroll";
	mul.wide.s32 	%rd120, %r463, 4;
	add.s64 	%rd18, %rd1, %rd120;
	ld.global.u32 	%r313, [%rd18];
	setp.lt.s32 	%p40, %r313, 1;
	@%p40 bra 	$L__BB0_58;
	ld.u32 	%r314, [%rd175+-16];
	add.s32 	%r315, %r314, -1;
	st.u32 	[%rd175+-16], %r315;
	ld.u32 	%r316, [%rd176+-16];
	add.s32 	%r317, %r316, 1;
	st.u32 	[%rd176+-16], %r317;
$L__BB0_58:
	add.s64 	%rd121, %rd18, %rd13;
	ld.global.u32 	%r318, [%rd121];
	setp.lt.s32 	%p41, %r318, 1;
	@%p41 bra 	$L__BB0_60;
	ld.u32 	%r319, [%rd175+-12];
	add.s32 	%r320, %r319, -1;
	st.u32 	[%rd175+-12], %r320;
	ld.u32 	%r321, [%rd176+-12];
	add.s32 	%r322, %r321, 1;
	st.u32 	[%rd176+-12], %r322;
$L__BB0_60:
	add.s64 	%rd122, %rd18, %rd12;
	ld.global.u32 	%r323, [%rd122];
	setp.lt.s32 	%p42, %r323, 1;
	@%p42 bra 	$L__BB0_62;
	ld.u32 	%r324, [%rd175+-8];
	add.s32 	%r325, %r324, -1;
	st.u32 	[%rd175+-8], %r325;
	ld.u32 	%r326, [%rd176+-8];
	add.s32 	%r327, %r326, 1;
	st.u32 	[%rd176+-8], %r327;
$L__BB0_62:
	add.s64 	%rd123, %rd18, %rd11;
	ld.global.u32 	%r328, [%rd123];
	setp.lt.s32 	%p43, %r328, 1;
	@%p43 bra 	$L__BB0_64;
	ld.u32 	%r329, [%rd175+-4];
	add.s32 	%r330, %r329, -1;
	st.u32 	[%rd175+-4], %r330;
	ld.u32 	%r331, [%rd176+-4];
	add.s32 	%r332, %r331, 1;
	st.u32 	[%rd176+-4], %r332;
$L__BB0_64:
	add.s64 	%rd124, %rd18, %rd10;
	ld.global.u32 	%r333, [%rd124];
	setp.lt.s32 	%p44, %r333, 1;
	@%p44 bra 	$L__BB0_66;
	ld.u32 	%r334, [%rd175];
	add.s32 	%r335, %r334, -1;
	st.u32 	[%rd175], %r335;
	ld.u32 	%r336, [%rd176];
	add.s32 	%r337, %r336, 1;
	st.u32 	[%rd176], %r337;
$L__BB0_66:
	add.s64 	%rd125, %rd18, %rd9;
	ld.global.u32 	%r338, [%rd125];
	setp.lt.s32 	%p45, %r338, 1;
	@%p45 bra 	$L__BB0_68;
	ld.u32 	%r339, [%rd175+4];
	add.s32 	%r340, %r339, -1;
	st.u32 	[%rd175+4], %r340;
	ld.u32 	%r341, [%rd176+4];
	add.s32 	%r342, %r341, 1;
	st.u32 	[%rd176+4], %r342;
$L__BB0_68:
	add.s64 	%rd126, %rd18, %rd8;
	ld.global.u32 	%r343, [%rd126];
	setp.lt.s32 	%p46, %r343, 1;
	@%p46 bra 	$L__BB0_70;
	ld.u32 	%r344, [%rd175+8];
	add.s32 	%r345, %r344, -1;
	st.u32 	[%rd175+8], %r345;
	ld.u32 	%r346, [%rd176+8];
	add.s32 	%r347, %r346, 1;
	st.u32 	[%rd176+8], %r347;
$L__BB0_70:
	add.s64 	%rd127, %rd18, %rd7;
	ld.global.u32 	%r348, [%rd127];
	setp.lt.s32 	%p47, %r348, 1;
	@%p47 bra 	$L__BB0_72;
	ld.u32 	%r349, [%rd175+12];
	add.s32 	%r350, %r349, -1;
	st.u32 	[%rd175+12], %r350;
	ld.u32 	%r351, [%rd176+12];
	add.s32 	%r352, %r351, 1;
	st.u32 	[%rd176+12], %r352;
$L__BB0_72:
	add.s32 	%r464, %r464, 8;
	add.s32 	%r463, %r463, %r76;
	add.s64 	%rd176, %rd176, 32;
	add.s64 	%rd175, %rd175, 32;
	setp.eq.s32 	%p48, %r464, 0;
	mov.u32 	%r479, %r72;
	@%p48 bra 	$L__BB0_73;
	bra.uni 	$L__BB0_56;
$L__BB0_73:
	setp.eq.s32 	%p49, %r70, 0;
	@%p49 bra 	$L__BB0_94;
	add.s32 	%r353, %r70, -1;
	setp.lt.u32 	%p50, %r353, 3;
	@%p50 bra 	$L__BB0_84;
	mad.lo.s32 	%r354, %r479, %r123, %r79;
	mul.wide.s32 	%rd128, %r354, 4;
	add.s64 	%rd25, %rd1, %rd128;
	ld.global.u32 	%r355, [%rd25];
	setp.lt.s32 	%p51, %r355, 1;
	@%p51 bra 	$L__BB0_77;
	mul.wide.u32 	%rd129, %r479, 4;
	add.s64 	%rd130, %rd80, %rd129;
	ld.u32 	%r356, [%rd130];
	add.s32 	%r357, %r356, -1;
	st.u32 	[%rd130], %r357;
	add.s64 	%rd131, %rd81, %rd129;
	ld.u32 	%r358, [%rd131];
	add.s32 	%r359, %r358, 1;
	st.u32 	[%rd131], %r359;
$L__BB0_77:
	add.s64 	%rd26, %rd25, %rd13;
	ld.global.u32 	%r360, [%rd26];
	setp.lt.s32 	%p52, %r360, 1;
	@%p52 bra 	$L__BB0_79;
	mul.wide.u32 	%rd132, %r479, 4;
	add.s64 	%rd133, %rd80, %rd132;
	ld.u32 	%r361, [%rd133+4];
	add.s32 	%r362, %r361, -1;
	st.u32 	[%rd133+4], %r362;
	add.s64 	%rd134, %rd81, %rd132;
	ld.u32 	%r363, [%rd134+4];
	add.s32 	%r364, %r363, 1;
	st.u32 	[%rd134+4], %r364;
$L__BB0_79:
	add.s64 	%rd27, %rd26, %rd13;
	ld.global.u32 	%r365, [%rd27];
	setp.lt.s32 	%p53, %r365, 1;
	@%p53 bra 	$L__BB0_81;
	mul.wide.u32 	%rd135, %r479, 4;
	add.s64 	%rd136, %rd80, %rd135;
	ld.u32 	%r366, [%rd136+8];
	add.s32 	%r367, %r366, -1;
	st.u32 	[%rd136+8], %r367;
	add.s64 	%rd137, %rd81, %rd135;
	ld.u32 	%r368, [%rd137+8];
	add.s32 	%r369, %r368, 1;
	st.u32 	[%rd137+8], %r369;
$L__BB0_81:
	add.s64 	%rd138, %rd27, %rd13;
	ld.global.u32 	%r370, [%rd138];
	setp.lt.s32 	%p54, %r370, 1;
	@%p54 bra 	$L__BB0_83;
	mul.wide.u32 	%rd139, %r479, 4;
	add.s64 	%rd140, %rd80, %rd139;
	ld.u32 	%r371, [%rd140+12];
	add.s32 	%r372, %r371, -1;
	st.u32 	[%rd140+12], %r372;
	add.s64 	%rd141, %rd81, %rd139;
	ld.u32 	%r373, [%rd141+12];
	add.s32 	%r374, %r373, 1;
	st.u32 	[%rd141+12], %r374;
$L__BB0_83:
	add.s32 	%r479, %r479, 4;
$L__BB0_84:
	setp.eq.s32 	%p55, %r71, 0;
	@%p55 bra 	$L__BB0_94;
	setp.eq.s32 	%p56, %r71, 1;
	@%p56 bra 	$L__BB0_91;
	mad.lo.s32 	%r375, %r479, %r123, %r79;
	mul.wide.s32 	%rd142, %r375, 4;
	add.s64 	%rd28, %rd1, %rd142;
	ld.global.u32 	%r376, [%rd28];
	setp.lt.s32 	%p57, %r376, 1;
	@%p57 bra 	$L__BB0_88;
	mul.wide.u32 	%rd143, %r479, 4;
	add.s64 	%rd144, %rd80, %rd143;
	ld.u32 	%r377, [%rd144];
	add.s32 	%r378, %r377, -1;
	st.u32 	[%rd144], %r378;
	add.s64 	%rd145, %rd81, %rd143;
	ld.u32 	%r379, [%rd145];
	add.s32 	%r380, %r379, 1;
	st.u32 	[%rd145], %r380;
$L__BB0_88:
	add.s64 	%rd146, %rd28, %rd13;
	ld.global.u32 	%r381, [%rd146];
	setp.lt.s32 	%p58, %r381, 1;
	@%p58 bra 	$L__BB0_90;
	mul.wide.u32 	%rd147, %r479, 4;
	add.s64 	%rd148, %rd80, %rd147;
	ld.u32 	%r382, [%rd148+4];
	add.s32 	%r383, %r382, -1;
	st.u32 	[%rd148+4], %r383;
	add.s64 	%rd149, %rd81, %rd147;
	ld.u32 	%r384, [%rd149+4];
	add.s32 	%r385, %r384, 1;
	st.u32 	[%rd149+4], %r385;
$L__BB0_90:
	add.s32 	%r479, %r479, 2;
$L__BB0_91:
	setp.eq.s32 	%p59, %r73, 0;
	@%p59 bra 	$L__BB0_94;
	mad.lo.s32 	%r386, %r479, %r123, %r79;
	mul.wide.s32 	%rd150, %r386, 4;
	add.s64 	%rd151, %rd1, %rd150;
	ld.global.u32 	%r387, [%rd151];
	setp.lt.s32 	%p60, %r387, 1;
	@%p60 bra 	$L__BB0_94;
	mul.wide.u32 	%rd152, %r479, 4;
	add.s64 	%rd153, %rd80, %rd152;
	ld.u32 	%r388, [%rd153];
	add.s32 	%r389, %r388, -1;
	st.u32 	[%rd153], %r389;
	add.s64 	%rd154, %rd81, %rd152;
	ld.u32 	%r390, [%rd154];
	add.s32 	%r391, %r390, 1;
	st.u32 	[%rd154], %r391;
$L__BB0_94:
	setp.lt.u32 	%p61, %r122, 4;
	mov.b32 	%r472, 0;
	mov.u32 	%r477, %r472;
	@%p61 bra 	$L__BB0_109;
	mov.b32 	%r465, 0;
	mov.u32 	%r477, %r465;
$L__BB0_96:
	mul.wide.u32 	%rd155, %r465, 4;
	add.s64 	%rd21, %rd81, %rd155;
	ld.u32 	%r395, [%rd21];
	setp.lt.s32 	%p62, %r395, 1;
	add.s64 	%rd22, %rd80, %rd155;
	@%p62 bra 	$L__BB0_98;
	ld.u32 	%r397, [%rd22];
	setp.gt.s32 	%p63, %r397, 0;
	mov.b32 	%r467, 1;
	@%p63 bra 	$L__BB0_99;
$L__BB0_98:
	mad.lo.s32 	%r398, %r465, %r123, %r79;
	mul.wide.s32 	%rd156, %r398, 4;
	add.s64 	%rd157, %rd1, %rd156;
	ld.global.u32 	%r399, [%rd157];
	setp.gt.s32 	%p64, %r399, 0;
	selp.u32 	%r467, 1, 0, %p64;
$L__BB0_99:
	add.s32 	%r88, %r467, %r477;
	ld.u32 	%r400, [%rd21+4];
	setp.lt.s32 	%p65, %r400, 1;
	@%p65 bra 	$L__BB0_101;
	ld.u32 	%r402, [%rd22+4];
	setp.gt.s32 	%p66, %r402, 0;
	mov.b32 	%r468, 1;
	@%p66 bra 	$L__BB0_102;
$L__BB0_101:
	mad.lo.s32 	%r403, %r123, %r465, %r123;
	add.s32 	%r404, %r403, %r79;
	mul.wide.s32 	%rd158, %r404, 4;
	add.s64 	%rd159, %rd1, %rd158;
	ld.global.u32 	%r405, [%rd159];
	setp.gt.s32 	%p67, %r405, 0;
	selp.u32 	%r468, 1, 0, %p67;
$L__BB0_102:
	add.s32 	%r91, %r468, %r88;
	ld.u32 	%r406, [%rd21+8];
	setp.lt.s32 	%p68, %r406, 1;
	@%p68 bra 	$L__BB0_104;
	ld.u32 	%r408, [%rd22+8];
	setp.gt.s32 	%p69, %r408, 0;
	mov.b32 	%r469, 1;
	@%p69 bra 	$L__BB0_105;
$L__BB0_104:
	add.s32 	%r409, %r465, 2;
	mad.lo.s32 	%r410, %r409, %r123, %r79;
	mul.wide.s32 	%rd160, %r410, 4;
	add.s64 	%rd161, %rd1, %rd160;
	ld.global.u32 	%r411, [%rd161];
	setp.gt.s32 	%p70, %r411, 0;
	selp.u32 	%r469, 1, 0, %p70;
$L__BB0_105:
	add.s32 	%r94, %r469, %r91;
	ld.u32 	%r412, [%rd21+12];
	setp.lt.s32 	%p71, %r412, 1;
	@%p71 bra 	$L__BB0_107;
	ld.u32 	%r414, [%rd22+12];
	setp.gt.s32 	%p72, %r414, 0;
	mov.b32 	%r470, 1;
	@%p72 bra 	$L__BB0_108;
$L__BB0_107:
	add.s32 	%r415, %r465, 3;
	mad.lo.s32 	%r416, %r415, %r123, %r79;
	mul.wide.s32 	%rd162, %r416, 4;
	add.s64 	%rd163, %rd1, %rd162;
	ld.global.u32 	%r417, [%rd163];
	setp.gt.s32 	%p73, %r417, 0;
	selp.u32 	%r470, 1, 0, %p73;
$L__BB0_108:
	add.s32 	%r477, %r470, %r94;
	add.s32 	%r465, %r465, 4;
	setp.ne.s32 	%p74, %r465, %r74;
	mov.u32 	%r472, %r74;
	@%p74 bra 	$L__BB0_96;
$L__BB0_109:
	setp.eq.s32 	%p75, %r71, 0;
	@%p75 bra 	$L__BB0_122;
	mul.wide.u32 	%rd164, %r472, 4;
	add.s64 	%rd23, %rd81, %rd164;
	ld.u32 	%r418, [%rd23];
	setp.lt.s32 	%p76, %r418, 1;
	add.s64 	%rd24, %rd80, %rd164;
	@%p76 bra 	$L__BB0_112;
	ld.u32 	%r420, [%rd24];
	setp.gt.s32 	%p77, %r420, 0;
	mov.b32 	%r474, 1;
	@%p77 bra 	$L__BB0_113;
$L__BB0_112:
	mad.lo.s32 	%r421, %r472, %r123, %r79;
	mul.wide.s32 	%rd165, %r421, 4;
	add.s64 	%rd166, %rd1, %rd165;
	ld.global.u32 	%r422, [%rd166];
	setp.gt.s32 	%p78, %r422, 0;
	selp.u32 	%r474, 1, 0, %p78;
$L__BB0_113:
	setp.eq.s32 	%p79, %r71, 1;
	add.s32 	%r477, %r474, %r477;
	@%p79 bra 	$L__BB0_122;
	ld.u32 	%r423, [%rd23+4];
	setp.lt.s32 	%p80, %r423, 1;
	@%p80 bra 	$L__BB0_116;
	ld.u32 	%r425, [%rd24+4];
	setp.gt.s32 	%p81, %r425, 0;
	mov.b32 	%r475, 1;
	@%p81 bra 	$L__BB0_117;
$L__BB0_116:
	mad.lo.s32 	%r426, %r123, %r472, %r123;
	add.s32 	%r427, %r426, %r79;
	mul.wide.s32 	%rd167, %r427, 4;
	add.s64 	%rd168, %rd1, %rd167;
	ld.global.u32 	%r428, [%rd168];
	setp.gt.s32 	%p82, %r428, 0;
	selp.u32 	%r475, 1, 0, %p82;
$L__BB0_117:
	setp.eq.s32 	%p83, %r71, 2;
	add.s32 	%r477, %r475, %r477;
	@%p83 bra 	$L__BB0_122;
	ld.u32 	%r429, [%rd23+8];
	setp.lt.s32 	%p84, %r429, 1;
	@%p84 bra 	$L__BB0_120;
	ld.u32 	%r431, [%rd24+8];
	setp.gt.s32 	%p85, %r431, 0;
	mov.b32 	%r476, 1;
	@%p85 bra 	$L__BB0_121;
$L__BB0_120:
	add.s32 	%r432, %r472, 2;
	mad.lo.s32 	%r433, %r432, %r123, %r79;
	mul.wide.s32 	%rd169, %r433, 4;
	add.s64 	%rd170, %rd1, %rd169;
	ld.global.u32 	%r434, [%rd170];
	setp.gt.s32 	%p86, %r434, 0;
	selp.u32 	%r476, 1, 0, %p86;
$L__BB0_121:
	add.s32 	%r477, %r476, %r477;
$L__BB0_122:
	max.s32 	%r482, %r477, %r482;
	add.s32 	%r461, %r461, 1;
	setp.eq.s32 	%p87, %r461, %r123;
	@%p87 bra 	$L__BB0_123;
	bra.uni 	$L__BB0_54;
$L__BB0_123:
	ld.param.u64 	%rd174, [_Z26calculateMaximumOpenStacksPiS_iii_param_0];
	cvta.to.global.u64 	%rd171, %rd174;
	{ // callseq 3, 0
	.param .b64 param0;
	st.param.b64 	[param0], %rd80;
	call.uni 
	free, 
	(
	param0
	);
	} // callseq 3
	{ // callseq 4, 0
	.param .b64 param0;
	st.param.b64 	[param0], %rd81;
	call.uni 
	free, 
	(
	param0
	);
	} // callseq 4
	mul.wide.u32 	%rd172, %r1, 4;
	add.s64 	%rd173, %rd171, %rd172;
	st.global.u32 	[%rd173], %r482;
	{ // callseq 5, 0
	.param .b64 param0;
	st.param.b64 	[param0], %rd32;
	call.uni 
	free, 
	(
	param0
	);
	} // callseq 5
	ret;

}


// ===== COMPILED SASS (sm_100) =====

	.target	sm_100

	.elftype	@"ET_EXEC"


//--------------------- .note.nv.tkinfo           --------------------------
	.section	.note.nv.tkinfo,"",@"SHT_NOTE"
	.sectionflags	@"SHF_NOTE_NV_TKINFO"
	.tkinfo
        /*0018*/ 	.word	0x00000002
        /*0030*/ 	.string	""
        /*0030*/ 	.string	"ptxas"
        /*0030*/ 	.string	"Cuda compilation tools, release 13.0, V13.0.88"
        /*0030*/ 	.string	"Build cuda_13.0.r13.0/compiler.36424714_0"
        /*0030*/ 	.string	"-arch sm_100 -m 64 "



//--------------------- .note.nv.cuinfo           --------------------------
	.section	.note.nv.cuinfo,"",@"SHT_NOTE"
	.sectionflags	@"SHF_NOTE_NV_CUINFO"
        /*0018*/ 	.short	0x0002
        /*001a*/ 	.short	0x0064
        /*001c*/ 	.short	0x0082
	.zero		2


//--------------------- .nv.info                  --------------------------
	.section	.nv.info,"",@"SHT_CUDA_INFO"
	.align	4


	//----- nvinfo : EIATTR_REGCOUNT
	.align		4
        /*0000*/ 	.byte	0x04, 0x2f
        /*0002*/ 	.short	(.L_1 - .L_0)
	.align		4
.L_0:
        /*0004*/ 	.word	index@(_Z26calculateMaximumOpenStacksPiS_iii)
        /*0008*/ 	.word	0x00000026


	//----- nvinfo : EIATTR_FRAME_SIZE
	.align		4
.L_1:
        /*000c*/ 	.byte	0x04, 0x11
        /*000e*/ 	.short	(.L_3 - .L_2)
	.align		4
.L_2:
        /*0010*/ 	.word	index@(_Z26calculateMaximumOpenStacksPiS_iii)
        /*0014*/ 	.word	0x00000000


	//----- nvinfo : EIATTR_MIN_STACK_SIZE
	.align		4
.L_3:
        /*0018*/ 	.byte	0x04, 0x12
        /*001a*/ 	.short	(.L_5 - .L_4)
	.align		4
.L_4:
        /*001c*/ 	.word	index@(_Z26calculateMaximumOpenStacksPiS_iii)
        /*0020*/ 	.word	0x00000000
.L_5:


//--------------------- .nv.compat                --------------------------
	.section	.nv.compat,"",@"SHT_CUDA_COMPAT_INFO"
	.align	4
        /*0000*/ 	.byte	0x02, 0x09, 0x00, 0x00, 0x02, 0x02, 0x01, 0x00, 0x02, 0x05, 0x05, 0x00, 0x03, 0x07, 0x01, 0x01
        /*0010*/ 	.byte	0x02, 0x03, 0x00, 0x00, 0x02, 0x06, 0x01, 0x00, 0x04, 0x0b, 0x08, 0x00, 0x09, 0x00, 0x00, 0x00
        /*0020*/ 	.byte	0x00, 0x00, 0x00, 0x00


//--------------------- .nv.info._Z26calculateMaximumOpenStacksPiS_iii --------------------------
	.section	.nv.info._Z26calculateMaximumOpenStacksPiS_iii,"",@"SHT_CUDA_INFO"
	.sectionflags	@""
	.align	4


	//----- nvinfo : EIATTR_CUDA_API_VERSION
	.align		4
        /*0000*/ 	.byte	0x04, 0x37
        /*0002*/ 	.short	(.L_7 - .L_6)
.L_6:
        /*0004*/ 	.word	0x00000082


	//----- nvinfo : EIATTR_KPARAM_INFO
	.align		4
.L_7:
        /*0008*/ 	.byte	0x04, 0x17
        /*000a*/ 	.short	(.L_9 - .L_8)
.L_8:
        /*000c*/ 	.word	0x00000000
        /*0010*/ 	.short	0x0004
        /*0012*/ 	.short	0x0018
        /*0014*/ 	.byte	0x00, 0xf0, 0x11, 0x00


	//----- nvinfo : EIATTR_KPARAM_INFO
	.align		4
.L_9:
        /*0018*/ 	.byte	0x04, 0x17
        /*001a*/ 	.short	(.L_11 - .L_10)
.L_10:
        /*001c*/ 	.word	0x00000000
        /*0020*/ 	.short	0x0003
        /*0022*/ 	.short	0x0014
        /*0024*/ 	.byte	0x00, 0xf0, 0x11, 0x00


	//----- nvinfo : EIATTR_KPARAM_INFO
	.align		4
.L_11:
        /*0028*/ 	.byte	0x04, 0x17
        /*002a*/ 	.short	(.L_13 - .L_12)
.L_12:
        /*002c*/ 	.word	0x00000000
        /*0030*/ 	.short	0x0002
        /*0032*/ 	.short	0x0010
        /*0034*/ 	.byte	0x00, 0xf0, 0x11, 0x00


	//----- nvinfo : EIATTR_KPARAM_INFO
	.align		4
.L_13:
        /*0038*/ 	.byte	0x04, 0x17
        /*003a*/ 	.short	(.L_15 - .L_14)
.L_14:
        /*003c*/ 	.word	0x00000000
        /*0040*/ 	.short	0x0001
        /*0042*/ 	.short	0x0008
        /*0044*/ 	.byte	0x00, 0xf5, 0x21, 0x00


	//----- nvinfo : EIATTR_KPARAM_INFO
	.align		4
.L_15:
        /*0048*/ 	.byte	0x04, 0x17
        /*004a*/ 	.short	(.L_17 - .L_16)
.L_16:
        /*004c*/ 	.word	0x00000000
        /*0050*/ 	.short	0x0000
        /*0052*/ 	.short	0x0000
        /*0054*/ 	.byte	0x00, 0xf5, 0x21, 0x00


	//----- nvinfo : EIATTR_SPARSE_MMA_MASK
	.align		4
.L_17:
        /*0058*/ 	.byte	0x03, 0x50
        /*005a*/ 	.short	0x0000


	//----- nvinfo : EIATTR_MAXREG_COUNT
	.align		4
        /*005c*/ 	.byte	0x03, 0x1b
        /*005e*/ 	.short	0x00ff


	//----- nvinfo : EIATTR_EXTERNS
	.align		4
        /*0060*/ 	.byte	0x04, 0x0f
        /*0062*/ 	.short	(.L_19 - .L_18)


	//   ....[0]....
	.align		4
.L_18:
        /*0064*/ 	.word	index@(malloc)


	//   ....[1]....
	.align		4
        /*0068*/ 	.word	index@(free)


	//----- nvinfo : EIATTR_MERCURY_ISA_VERSION
	.align		4
.L_19:
        /*006c*/ 	.byte	0x03, 0x5f
        /*006e*/ 	.short	0x0101


	//----- nvinfo : EIATTR_VRC_CTA_INIT_COUNT
	.align		4
        /*0070*/ 	.byte	0x02, 0x4a
	.zero		1
	.zero		1


	//----- nvinfo : EIATTR_SYSCALL_OFFSETS
	.align		4
        /*0074*/ 	.byte	0x04, 0x46
        /*0076*/ 	.short	(.L_21 - .L_20)


	//   ....[0]....
.L_20:
        /*0078*/ 	.word	0x000000b0


	//   ....[1]....
        /*007c*/ 	.word	0x00002bb0


	//   ....[2]....
        /*0080*/ 	.word	0x00002c20


	//   ....[3]....
        /*0084*/ 	.word	0x00006a40


	//   ....[4]....
        /*0088*/ 	.word	0x00006a90


	//   ....[5]....
        /*008c*/ 	.word	0x00006b30


	//----- nvinfo : EIATTR_EXIT_INSTR_OFFSETS
	.align		4
.L_21:
        /*0090*/ 	.byte	0x04, 0x1c
        /*0092*/ 	.short	(.L_23 - .L_22)


	//   ....[0]....
.L_22:
        /*0094*/ 	.word	0x00006b40


	//----- nvinfo : EIATTR_CRS_STACK_SIZE
	.align		4
.L_23:
        /*0098*/ 	.byte	0x04, 0x1e
        /*009a*/ 	.short	(.L_25 - .L_24)
.L_24:
        /*009c*/ 	.word	0x00000000


	//----- nvinfo : EIATTR_CBANK_PARAM_SIZE
	.align		4
.L_25:
        /*00a0*/ 	.byte	0x03, 0x19
        /*00a2*/ 	.short	0x001c


	//----- nvinfo : EIATTR_PARAM_CBANK
	.align		4
        /*00a4*/ 	.byte	0x04, 0x0a
        /*00a6*/ 	.short	(.L_27 - .L_26)
	.align		4
.L_26:
        /*00a8*/ 	.word	index@(.nv.constant0._Z26calculateMaximumOpenStacksPiS_iii)
        /*00ac*/ 	.short	0x0380
        /*00ae*/ 	.short	0x001c


	//----- nvinfo : EIATTR_SW_WAR
	.align		4
.L_27:
        /*00b0*/ 	.byte	0x04, 0x36
        /*00b2*/ 	.short	(.L_29 - .L_28)
.L_28:
        /*00b4*/ 	.word	0x00000008
.L_29:


//--------------------- .nv.callgraph             --------------------------
	.section	.nv.callgraph,"",@"SHT_CUDA_CALLGRAPH"
	.align	4
	.sectionentsize	8
	.align		4
        /*0000*/ 	.word	0x00000000
	.align		4
        /*0004*/ 	.word	0xffffffff
	.align		4
        /*0008*/ 	.word	index@(_Z26calculateMaximumOpenStacksPiS_iii)
	.align		4
        /*000c*/ 	.word	index@(free)
	.align		4
        /*0010*/ 	.word	index@(_Z26calculateMaximumOpenStacksPiS_iii)
	.align		4
        /*0014*/ 	.word	index@(malloc)
	.align		4
        /*0018*/ 	.word	0x00000000
	.align		4
        /*001c*/ 	.word	0xfffffffe
	.align		4
        /*0020*/ 	.word	0x00000000
	.align		4
        /*0024*/ 	.word	0xfffffffd
	.align		4
        /*0028*/ 	.word	0x00000000
	.align		4
        /*002c*/ 	.word	0xfffffffc


//--------------------- .nv.constant4             --------------------------
	.section	.nv.constant4,"a",@progbits
	.align	8
	.align		8
.nv.constant4:
        /*0000*/ 	.dword	malloc
	.align		8
        /*0008*/ 	.dword	free


//--------------------- .text._Z26calculateMaximumOpenStacksPiS_iii --------------------------
	.section	.text._Z26calculateMaximumOpenStacksPiS_iii,"ax",@progbits
	.align	128
        .global         _Z26calculateMaximumOpenStacksPiS_iii
        .type           _Z26calculateMaximumOpenStacksPiS_iii,@function
        .size           _Z26calculateMaximumOpenStacksPiS_iii,(.L_x_83 - _Z26calculateMaximumOpenStacksPiS_iii)
        .other          _Z26calculateMaximumOpenStacksPiS_iii,@"STO_CUDA_ENTRY STV_DEFAULT"
_Z26calculateMaximumOpenStacksPiS_iii:
.text._Z26calculateMaximumOpenStacksPiS_iii:
[----:B------:R-:W0:Y:S01]  /*0000*/  LDC R1, c[0x0][0x37c] ;  /* 0x0000df00ff017b82 */ /* 0x000e220000000800 */
[----:B------:R-:W1:Y:S01]  /*0010*/  LDCU UR4, c[0x0][0x394] ;  /* 0x00007280ff0477ac */ /* 0x000e620008000800 */
[----:B------:R-:W-:-:S06]  /*0020*/  MOV R0, 0x0 ;  /* 0x0000000000007802 */ /* 0x000fcc0000000f00 */
[----:B------:R2:W3:Y:S01]  /*0030*/  LDC.64 R2, c[0x4][R0] ;  /* 0x0100000000027b82 */ /* 0x0004e20000000a00 */
[----:B-1----:R-:W-:-:S06]  /*0040*/  UIMAD.WIDE UR4, UR4, 0x4, URZ ;  /* 0x00000004040478a5 */ /* 0x002fcc000f8e02ff */
[----:B------:R-:W-:Y:S02]  /*0050*/  IMAD.U32 R7, RZ, RZ, UR5 ;  /* 0x00000005ff077e24 */ /* 0x000fe4000f8e00ff */
[----:B------:R-:W-:Y:S02]  /*0060*/  IMAD.U32 R5, RZ, RZ, UR5 ;  /* 0x00000005ff057e24 */ /* 0x000fe4000f8e00ff */
[----:B------:R-:W-:Y:S02]  /*0070*/  IMAD.U32 R4, RZ, RZ, UR4 ;  /* 0x00000004ff047e24 */ /* 0x000fe4000f8e00ff */
[----:B------:R-:W-:Y:S02]  /*0080*/  IMAD.U32 R6, RZ, RZ, UR4 ;  /* 0x00000004ff067e24 */ /* 0x000fe4000f8e00ff */
[----:B--2---:R-:W-:-:S07]  /*0090*/  IMAD.MOV.U32 R5, RZ, RZ, R7 ;  /* 0x000000ffff057224 */ /* 0x004fce00078e0007 */
[----:B------:R-:W-:-:S07]  /*00a0*/  LEPC R20, `(.L_x_0) ;  /* 0x000000001014794e */ /* 0x000fce0000000000 */
[----:B0--3--:R-:W-:Y:S05]  /*00b0*/  CALL.ABS.NOINC R2 ;  /* 0x0000000002007343 */ /* 0x009fea0003c00000 */
.L_x_0:
[----:B------:R-:W0:Y:S01]  /*00c0*/  LDC R0, c[0x0][0x394] ;  /* 0x0000e500ff007b82 */ /* 0x000e220000000800 */
[----:B------:R-:W1:Y:S01]  /*00d0*/  S2R R26, SR_CTAID.X ;  /* 0x00000000001a7919 */ /* 0x000e620000002500 */
[----:B------:R-:W-:Y:S02]  /*00e0*/  IMAD.MOV.U32 R16, RZ, RZ, R4 ;  /* 0x000000ffff107224 */ /* 0x000fe400078e0004 */
[----:B------:R-:W-:-:S04]  /*00f0*/  IMAD.MOV.U32 R17, RZ, RZ, R5 ;  /* 0x000000ffff117224 */ /* 0x000fc800078e0005 */
[----:B------:R-:W2:Y:S01]  /*0100*/  LDC.64 R18, c[0x0][0x358] ;  /* 0x0000d600ff127b82 */ /* 0x000ea20000000a00 */
[----:B0-----:R-:W-:-:S13]  /*0110*/  ISETP.GE.AND P0, PT, R0, 0x1, PT ;  /* 0x000000010000780c */ /* 0x001fda0003f06270 */
[----:B-12---:R-:W-:Y:S05]  /*0120*/  @!P0 BRA `(.L_x_1) ;  /* 0x0000002800848947 */ /* 0x006fea0003800000 */
[----:B------:R-:W0:Y:S01]  /*0130*/  LDC R29, c[0x0][0x398] ;  /* 0x0000e600ff1d7b82 */ /* 0x000e220000000800 */
[C---:B------:R-:W-:Y:S01]  /*0140*/  VIADD R4, R0.reuse, 0xffffffff ;  /* 0xffffffff00047836 */ /* 0x040fe20000000000 */
[----:B------:R-:W-:Y:S01]  /*0150*/  LOP3.LUT R6, R0, 0xf, RZ, 0xc0, !PT ;  /* 0x0000000f00067812 */ /* 0x000fe200078ec0ff */
[----:B------:R-:W-:-:S03]  /*0160*/  IMAD.MOV.U32 R5, RZ, RZ, RZ ;  /* 0x000000ffff057224 */ /* 0x000fc600078e00ff */
[----:B------:R-:W-:Y:S02]  /*0170*/  ISETP.GE.U32.AND P0, PT, R4, 0xf, PT ;  /* 0x0000000f0400780c */ /* 0x000fe40003f06070 */
[----:B------:R-:W-:-:S11]  /*0180*/  ISETP.NE.AND P1, PT, R6, RZ, PT ;  /* 0x000000ff0600720c */ /* 0x000fd60003f25270 */
[----:B------:R-:W-:Y:S05]  /*0190*/  @!P0 BRA `(.L_x_2) ;  /* 0x0000000000dc8947 */ /* 0x000fea0003800000 */
[----:B------:R-:W-:Y:S01]  /*01a0*/  BSSY.RECONVERGENT B0, `(.L_x_2) ;  /* 0x0000036000007945 */ /* 0x000fe20003800200 */
[----:B------:R-:W-:Y:S01]  /*01b0*/  LOP3.LUT R5, R0, 0x7ffffff0, RZ, 0xc0, !PT ;  /* 0x7ffffff000057812 */ /* 0x000fe200078ec0ff */
[----:B------:R-:W-:-:S07]  /*01c0*/  IMAD.MOV.U32 R7, RZ, RZ, RZ ;  /* 0x000000ffff077224 */ /* 0x000fce00078e00ff */
.L_x_3:
[C---:B------:R-:W-:Y:S01]  /*01d0*/  R2UR UR4, R18.reuse ;  /* 0x00000000120472ca */ /* 0x040fe200000e0000 */
[----:B--2---:R-:W-:Y:S01]  /*01e0*/  VIADD R9, R7, 0x1 ;  /* 0x0000000107097836 */ /* 0x004fe20000000000 */
[----:B------:R-:W-:Y:S01]  /*01f0*/  R2UR UR5, R19 ;  /* 0x00000000130572ca */ /* 0x000fe200000e0000 */
[----:B------:R-:W-:Y:S01]  /*0200*/  IMAD.WIDE.U32 R2, R7, 0x4, R16 ;  /* 0x0000000407027825 */ /* 0x000fe200078e0010 */
[C---:B------:R-:W-:Y:S02]  /*0210*/  R2UR UR6, R18.reuse ;  /* 0x00000000120672ca */ /* 0x040fe400000e0000 */
[----:B------:R-:W-:Y:S01]  /*0220*/  R2UR UR7, R19 ;  /* 0x00000000130772ca */ /* 0x000fe200000e0000 */
[C---:B------:R-:W-:Y:S01]  /*0230*/  VIADD R11, R7.reuse, 0x2 ;  /* 0x00000002070b7836 */ /* 0x040fe20000000000 */
[C---:B------:R-:W-:Y:S01]  /*0240*/  R2UR UR8, R18.reuse ;  /* 0x00000000120872ca */ /* 0x040fe200000e0000 */
[----:B------:R-:W-:Y:S01]  /*0250*/  VIADD R13, R7, 0x3 ;  /* 0x00000003070d7836 */ /* 0x000fe20000000000 */
        /* <DEDUP_REMOVED lines=9> */
[----:B------:R1:W-:Y:S01]  /*02f0*/  ST.E desc[UR4][R2.64+0x4], R9 ;  /* 0x0000040902007985 */ /* 0x0003e2000c101904 */
[C---:B------:R-:W-:Y:S01]  /*0300*/  R2UR UR14, R18.reuse ;  /* 0x00000000120e72ca */ /* 0x040fe200000e0000 */
[----:B------:R-:W-:Y:S01]  /*0310*/  VIADD R27, R7, 0x8 ;  /* 0x00000008071b7836 */ /* 0x000fe20000000000 */
[----:B------:R-:W-:Y:S01]  /*0320*/  R2UR UR15, R19 ;  /* 0x00000000130f72ca */ /* 0x000fe200000e0000 */
[----:B------:R2:W-:Y:S01]  /*0330*/  ST.E desc[UR6][R2.64+0x8], R11 ;  /* 0x0000080b02007985 */ /* 0x0005e2000c101906 */
[----:B------:R-:W-:-:S02]  /*0340*/  R2UR UR16, R18 ;  /* 0x00000000121072ca */ /* 0x000fc400000e0000 */
[C---:B------:R-:W-:Y:S01]  /*0350*/  R2UR UR17, R19.reuse ;  /* 0x00000000131172ca */ /* 0x040fe200000e0000 */
[----:B------:R3:W-:Y:S01]  /*0360*/  ST.E desc[UR8][R2.64+0xc], R13 ;  /* 0x00000c0d02007985 */ /* 0x0007e2000c101908 */
[----:B------:R-:W-:Y:S02]  /*0370*/  R2UR UR18, R18 ;  /* 0x00000000121272ca */ /* 0x000fe400000e0000 */
[----:B------:R-:W-:Y:S01]  /*0380*/  R2UR UR19, R19 ;  /* 0x00000000131372ca */ /* 0x000fe200000e0000 */
[----:B------:R4:W-:Y:S01]  /*0390*/  ST.E desc[UR10][R2.64+0x10], R15 ;  /* 0x0000100f02007985 */ /* 0x0009e2000c10190a */
[----:B-1----:R-:W-:-:S03]  /*03a0*/  VIADD R9, R7, 0x9 ;  /* 0x0000000907097836 */ /* 0x002fc60000000000 */
[----:B------:R1:W-:Y:S01]  /*03b0*/  ST.E desc[UR12][R2.64+0x14], R21 ;  /* 0x0000141502007985 */ /* 0x0003e2000c10190c */
[----:B--2---:R-:W-:-:S03]  /*03c0*/  VIADD R11, R7, 0xa ;  /* 0x0000000a070b7836 */ /* 0x004fc60000000000 */
[----:B------:R2:W-:Y:S01]  /*03d0*/  ST.E desc[UR14][R2.64+0x18], R23 ;  /* 0x0000181702007985 */ /* 0x0005e2000c10190e */
[----:B---3--:R-:W-:-:S03]  /*03e0*/  VIADD R13, R7, 0xb ;  /* 0x0000000b070d7836 */ /* 0x008fc60000000000 */
[----:B------:R3:W-:Y:S01]  /*03f0*/  ST.E desc[UR16][R2.64+0x1c], R25 ;  /* 0x00001c1902007985 */ /* 0x0007e2000c101910 */
[C---:B----4-:R-:W-:Y:S02]  /*0400*/  VIADD R15, R7.reuse, 0xc ;  /* 0x0000000c070f7836 */ /* 0x050fe40000000000 */
[C---:B-1----:R-:W-:Y:S01]  /*0410*/  VIADD R21, R7.reuse, 0xd ;  /* 0x0000000d07157836 */ /* 0x042fe20000000000 */
[----:B------:R1:W-:Y:S01]  /*0420*/  ST.E desc[UR4][R2.64], R7 ;  /* 0x0000000702007985 */ /* 0x0003e2000c101904 */
[----:B--2---:R-:W-:-:S03]  /*0430*/  VIADD R23, R7, 0xe ;  /* 0x0000000e07177836 */ /* 0x004fc60000000000 */
[----:B------:R2:W-:Y:S01]  /*0440*/  ST.E desc[UR18][R2.64+0x20], R27 ;  /* 0x0000201b02007985 */ /* 0x0005e2000c101912 */
[----:B---3--:R-:W-:-:S03]  /*0450*/  VIADD R25, R7, 0xf ;  /* 0x0000000f07197836 */ /* 0x008fc60000000000 */
[----:B------:R2:W-:Y:S01]  /*0460*/  ST.E desc[UR6][R2.64+0x24], R9 ;  /* 0x0000240902007985 */ /* 0x0005e2000c101906 */
[----:B-1----:R-:W-:-:S03]  /*0470*/  VIADD R7, R7, 0x10 ;  /* 0x0000001007077836 */ /* 0x002fc60000000000 */
[----:B------:R2:W-:Y:S02]  /*0480*/  ST.E desc[UR8][R2.64+0x28], R11 ;  /* 0x0000280b02007985 */ /* 0x0005e4000c101908 */
[----:B------:R-:W-:Y:S02]  /*0490*/  ISETP.NE.AND P0, PT, R7, R5, PT ;  /* 0x000000050700720c */ /* 0x000fe40003f05270 */
[----:B------:R2:W-:Y:S04]  /*04a0*/  ST.E desc[UR10][R2.64+0x2c], R13 ;  /* 0x00002c0d02007985 */ /* 0x0005e8000c10190a */
[----:B------:R2:W-:Y:S04]  /*04b0*/  ST.E desc[UR12][R2.64+0x30], R15 ;  /* 0x0000300f02007985 */ /* 0x0005e8000c10190c */
[----:B------:R2:W-:Y:S04]  /*04c0*/  ST.E desc[UR14][R2.64+0x34], R21 ;  /* 0x0000341502007985 */ /* 0x0005e8000c10190e */
[----:B------:R2:W-:Y:S04]  /*04d0*/  ST.E desc[UR16][R2.64+0x38], R23 ;  /* 0x0000381702007985 */ /* 0x0005e8000c101910 */
[----:B------:R2:W-:Y:S01]  /*04e0*/  ST.E desc[UR18][R2.64+0x3c], R25 ;  /* 0x00003c1902007985 */ /* 0x0005e2000c101912 */
[----:B------:R-:W-:Y:S05]  /*04f0*/  @P0 BRA `(.L_x_3) ;  /* 0xfffffffc00340947 */ /* 0x000fea000383ffff */
[----:B------:R-:W-:Y:S05]  /*0500*/  BSYNC.RECONVERGENT B0 ;  /* 0x0000000000007941 */ /* 0x000fea0003800200 */
.L_x_2:
[----:B0-2---:R-:W-:Y:S01]  /*0510*/  IMAD R2, R29, 0xffff, R26 ;  /* 0x0000ffff1d027824 */ /* 0x005fe200078e021a */
[----:B------:R-:W-:Y:S06]  /*0520*/  @!P1 BRA `(.L_x_4) ;  /* 0x00000004001c9947 */ /* 0x000fec0003800000 */
[----:B------:R-:W-:Y:S02]  /*0530*/  ISETP.GE.U32.AND P0, PT, R6, 0x8, PT ;  /* 0x000000080600780c */ /* 0x000fe40003f06070 */
[----:B------:R-:W-:-:S04]  /*0540*/  LOP3.LUT R8, R0, 0x7, RZ, 0xc0, !PT ;  /* 0x0000000700087812 */ /* 0x000fc800078ec0ff */
[----:B------:R-:W-:-:S07]  /*0550*/  ISETP.NE.AND P1, PT, R8, RZ, PT ;  /* 0x000000ff0800720c */ /* 0x000fce0003f25270 */
[----:B------:R-:W-:Y:S06]  /*0560*/  @!P0 BRA `(.L_x_5) ;  /* 0x0000000000848947 */ /* 0x000fec0003800000 */
[C---:B------:R-:W-:Y:S01]  /*0570*/  R2UR UR6, R18.reuse ;  /* 0x00000000120672ca */ /* 0x040fe200000e0000 */
[----:B------:R-:W-:Y:S01]  /*0580*/  VIADD R3, R5, 0x1 ;  /* 0x0000000105037836 */ /* 0x000fe20000000000 */
        /* <DEDUP_REMOVED lines=16> */
[----:B------:R-:W-:Y:S01]  /*0690*/  ST.E desc[UR6][R6.64+0x4], R3 ;  /* 0x0000040306007985 */ /* 0x000fe2000c101906 */
[----:B------:R-:W-:-:S02]  /*06a0*/  R2UR UR16, R18 ;  /* 0x00000000121072ca */ /* 0x000fc400000e0000 */
[C---:B------:R-:W-:Y:S01]  /*06b0*/  R2UR UR17, R19.reuse ;  /* 0x00000000131172ca */ /* 0x040fe200000e0000 */
[----:B------:R-:W-:Y:S01]  /*06c0*/  ST.E desc[UR8][R6.64+0x8], R9 ;  /* 0x0000080906007985 */ /* 0x000fe2000c101908 */
[C---:B------:R-:W-:Y:S02]  /*06d0*/  R2UR UR18, R18.reuse ;  /* 0x00000000121272ca */ /* 0x040fe400000e0000 */
[C---:B------:R-:W-:Y:S01]  /*06e0*/  R2UR UR19, R19.reuse ;  /* 0x00000000131372ca */ /* 0x040fe200000e0000 */
[----:B------:R-:W-:Y:S01]  /*06f0*/  ST.E desc[UR10][R6.64+0xc], R11 ;  /* 0x00000c0b06007985 */ /* 0x000fe2000c10190a */
[----:B------:R-:W-:Y:S02]  /*0700*/  R2UR UR4, R18 ;  /* 0x00000000120472ca */ /* 0x000fe400000e0000 */
[----:B------:R-:W-:Y:S01]  /*0710*/  R2UR UR5, R19 ;  /* 0x00000000130572ca */ /* 0x000fe200000e0000 */
[----:B------:R-:W-:Y:S04]  /*0720*/  ST.E desc[UR12][R6.64+0x10], R13 ;  /* 0x0000100d06007985 */ /* 0x000fe8000c10190c */
[----:B------:R-:W-:Y:S04]  /*0730*/  ST.E desc[UR14][R6.64+0x14], R15 ;  /* 0x0000140f06007985 */ /* 0x000fe8000c10190e */
[----:B------:R-:W-:Y:S04]  /*0740*/  ST.E desc[UR16][R6.64+0x18], R21 ;  /* 0x0000181506007985 */ /* 0x000fe8000c101910 */
[----:B------:R-:W-:Y:S04]  /*0750*/  ST.E desc[UR18][R6.64+0x1c], R23 ;  /* 0x00001c1706007985 */ /* 0x000fe8000c101912 */
[----:B------:R0:W-:Y:S02]  /*0760*/  ST.E desc[UR4][R6.64], R5 ;  /* 0x0000000506007985 */ /* 0x0001e4000c101904 */
[----:B0-----:R-:W-:-:S07]  /*0770*/  VIADD R5, R5, 0x8 ;  /* 0x0000000805057836 */ /* 0x001fce0000000000 */
.L_x_5:
[----:B------:R-:W-:Y:S04]  /*0780*/  BSSY.RECONVERGENT B0, `(.L_x_4) ;  /* 0x0000021000007945 */ /* 0x000fe80003800200 */
[----:B------:R-:W-:Y:S05]  /*0790*/  @!P1 BRA `(.L_x_6) ;  /* 0x00000000007c9947 */ /* 0x000fea0003800000 */
        /* <DEDUP_REMOVED lines=11> */
[----:B------:R-:W-:Y:S01]  /*0850*/  R2UR UR10, R18 ;  /* 0x00000000120a72ca */ /* 0x000fe200000e0000 */
[----:B------:R-:W-:Y:S01]  /*0860*/  VIADD R13, R5, 0x3 ;  /* 0x00000003050d7836 */ /* 0x000fe20000000000 */
[----:B------:R-:W-:-:S02]  /*0870*/  R2UR UR11, R19 ;  /* 0x00000000130b72ca */ /* 0x000fc400000e0000 */
[----:B------:R-:W-:Y:S02]  /*0880*/  R2UR UR4, R18 ;  /* 0x00000000120472ca */ /* 0x000fe400000e0000 */
[----:B------:R-:W-:Y:S01]  /*0890*/  R2UR UR5, R19 ;  /* 0x00000000130572ca */ /* 0x000fe200000e0000 */
[----:B------:R-:W-:Y:S04]  /*08a0*/  ST.E desc[UR6][R6.64+0x4], R9 ;  /* 0x0000040906007985 */ /* 0x000fe8000c101906 */
[----:B------:R-:W-:Y:S04]  /*08b0*/  ST.E desc[UR8][R6.64+0x8], R11 ;  /* 0x0000080b06007985 */ /* 0x000fe8000c101908 */
[----:B------:R-:W-:Y:S04]  /*08c0*/  ST.E desc[UR10][R6.64+0xc], R13 ;  /* 0x00000c0d06007985 */ /* 0x000fe8000c10190a */
[----:B------:R0:W-:Y:S02]  /*08d0*/  ST.E desc[UR4][R6.64], R5 ;  /* 0x0000000506007985 */ /* 0x0001e4000c101904 */
[----:B0-----:R-:W-:-:S07]  /*08e0*/  VIADD R5, R5, 0x4 ;  /* 0x0000000405057836 */ /* 0x001fce0000000000 */
.L_x_7:
[----:B------:R-:W-:Y:S05]  /*08f0*/  @!P1 BRA `(.L_x_6) ;  /* 0x0000000000249947 */ /* 0x000fea0003800000 */
[----:B------:R-:W-:-:S07]  /*0900*/  IMAD.MOV.U32 R8, RZ, RZ, RZ ;  /* 0x000000ffff087224 */ /* 0x000fce00078e00ff */
.L_x_8:
[----:B------:R-:W-:Y:S01]  /*0910*/  VIADD R8, R8, 0x1 ;  /* 0x0000000108087836 */ /* 0x000fe20000000000 */
[----:B------:R-:W-:Y:S01]  /*0920*/  R2UR UR4, R18 ;  /* 0x00000000120472ca */ /* 0x000fe200000e0000 */
[----:B------:R-:W-:Y:S01]  /*0930*/  IMAD.WIDE.U32 R6, R5, 0x4, R16 ;  /* 0x0000000405067825 */ /* 0x000fe200078e0010 */
[----:B------:R-:W-:Y:S02]  /*0940*/  R2UR UR5, R19 ;  /* 0x00000000130572ca */ /* 0x000fe400000e0000 */
[----:B------:R-:W-:-:S11]  /*0950*/  ISETP.NE.AND P0, PT, R8, R3, PT ;  /* 0x000000030800720c */ /* 0x000fd60003f05270 */
[----:B------:R0:W-:Y:S02]  /*0960*/  ST.E desc[UR4][R6.64], R5 ;  /* 0x0000000506007985 */ /* 0x0001e4000c101904 */
[----:B0-----:R-:W-:Y:S01]  /*0970*/  VIADD R5, R5, 0x1 ;  /* 0x0000000105057836 */ /* 0x001fe20000000000 */
[----:B------:R-:W-:Y:S06]  /*0980*/  @P0 BRA `(.L_x_8) ;  /* 0xfffffffc00e00947 */ /* 0x000fec000383ffff */
.L_x_6:
[----:B------:R-:W-:Y:S05]  /*0990*/  BSYNC.RECONVERGENT B0 ;  /* 0x0000000000007941 */ /* 0x000fea0003800200 */
.L_x_4:
[----:B------:R-:W-:Y:S01]  /*09a0*/  ISETP.GE.U32.AND P1, PT, R4, 0x7, PT ;  /* 0x000000070400780c */ /* 0x000fe20003f26070 */
[----:B------:R-:W-:Y:S01]  /*09b0*/  IMAD.MOV.U32 R3, RZ, RZ, RZ ;  /* 0x000000ffff037224 */ /* 0x000fe200078e00ff */
[----:B------:R-:W-:-:S04]  /*09c0*/  LOP3.LUT R12, R0, 0x7, RZ, 0xc0, !PT ;  /* 0x00000007000c7812 */ /* 0x000fc800078ec0ff */
[----:B------:R-:W-:-:S07]  /*09d0*/  ISETP.NE.AND P0, PT, R12, RZ, PT ;  /* 0x000000ff0c00720c */ /* 0x000fce0003f05270 */
[----:B------:R-:W-:Y:S06]  /*09e0*/  @!P1 BRA `(.L_x_9) ;  /* 0x0000001000449947 */ /* 0x000fec0003800000 */
[----:B------:R-:W-:Y:S01]  /*09f0*/  BSSY.RECONVERGENT B0, `(.L_x_9) ;  /* 0x0000110000007945 */ /* 0x000fe20003800200 */
[----:B------:R-:W-:Y:S01]  /*0a00*/  LOP3.LUT R3, R0, 0x7ffffff8, RZ, 0xc0, !PT ;  /* 0x7ffffff800037812 */ /* 0x000fe200078ec0ff */
[----:B------:R-:W-:-:S07]  /*0a10*/  IMAD.MOV.U32 R0, RZ, RZ, RZ ;  /* 0x000000ffff007224 */ /* 0x000fce00078e00ff */
.L_x_10:
[----:B0-----:R-:W-:Y:S01]  /*0a20*/  VIADD R11, R0, 0x1 ;  /* 0x00000001000b7836 */ /* 0x001fe20000000000 */
[----:B------:R-:W-:Y:S02]  /*0a30*/  IABS R10, R2 ;  /* 0x00000002000a7213 */ /* 0x000fe40000000000 */
[----:B------:R-:W-:Y:S02]  /*0a40*/  R2UR UR6, R18 ;  /* 0x00000000120672ca */ /* 0x000fe400000e0000 */
[-C--:B------:R-:W-:Y:S02]  /*0a50*/  IABS R7, R11.reuse ;  /* 0x0000000b00077213 */ /* 0x080fe40000000000 */
[----:B------:R-:W-:Y:S02]  /*0a60*/  IABS R13, R11 ;  /* 0x0000000b000d7213 */ /* 0x000fe40000000000 */
[----:B------:R-:W0:Y:S01]  /*0a70*/  I2F.RP R6, R7 ;  /* 0x0000000700067306 */ /* 0x000e220000209400 */
[----:B------:R-:W-:-:S02]  /*0a80*/  R2UR UR7, R19 ;  /* 0x00000000130772ca */ /* 0x000fc400000e0000 */
[----:B------:R-:W-:Y:S02]  /*0a90*/  R2UR UR4, R18 ;  /* 0x00000000120472ca */ /* 0x000fe400000e0000 */
[----:B------:R-:W-:-:S03]  /*0aa0*/  R2UR UR5, R19 ;  /* 0x00000000130572ca */ /* 0x000fc600000e0000 */
[----:B0-----:R-:W0:Y:S02]  /*0ab0*/  MUFU.RCP R6, R6 ;  /* 0x0000000600067308 */ /* 0x001e240000001000 */
[----:B0-----:R-:W-:Y:S02]  /*0ac0*/  VIADD R4, R6, 0xffffffe ;  /* 0x0ffffffe06047836 */ /* 0x001fe40000000000 */
[----:B------:R-:W-:-:S04]  /*0ad0*/  IMAD.MOV R6, RZ, RZ, -R13 ;  /* 0x000000ffff067224 */ /* 0x000fc800078e0a0d */
[----:B------:R0:W1:Y:S02]  /*0ae0*/  F2I.FTZ.U32.TRUNC.NTZ R5, R4 ;  /* 0x0000000400057305 */ /* 0x000064000021f000 */
[----:B0-----:R-:W-:Y:S02]  /*0af0*/  IMAD.MOV.U32 R4, RZ, RZ, RZ ;  /* 0x000000ffff047224 */ /* 0x001fe400078e00ff */
[----:B-1----:R-:W-:-:S04]  /*0b00*/  IMAD.MOV R8, RZ, RZ, -R5 ;  /* 0x000000ffff087224 */ /* 0x002fc800078e0a05 */
[----:B------:R-:W-:Y:S02]  /*0b10*/  IMAD R9, R8, R7, RZ ;  /* 0x0000000708097224 */ /* 0x000fe400078e02ff */
[----:B------:R-:W-:Y:S02]  /*0b20*/  IMAD.MOV.U32 R8, RZ, RZ, R10 ;  /* 0x000000ffff087224 */ /* 0x000fe400078e000a */
[----:B------:R-:W-:-:S06]  /*0b30*/  IMAD.HI.U32 R5, R5, R9, R4 ;  /* 0x0000000905057227 */ /* 0x000fcc00078e0004 */
[----:B------:R-:W-:-:S04]  /*0b40*/  IMAD.HI.U32 R9, R5, R8, RZ ;  /* 0x0000000805097227 */ /* 0x000fc800078e00ff */
[----:B------:R-:W-:-:S05]  /*0b50*/  IMAD R4, R9, R6, R8 ;  /* 0x0000000609047224 */ /* 0x000fca00078e0208 */
[----:B------:R-:W-:-:S13]  /*0b60*/  ISETP.GT.U32.AND P2, PT, R7, R4, PT ;  /* 0x000000040700720c */ /* 0x000fda0003f44070 */
[----:B------:R-:W-:Y:S02]  /*0b70*/  @!P2 IMAD.IADD R4, R4, 0x1, -R7 ;  /* 0x000000010404a824 */ /* 0x000fe400078e0a07 */
[----:B------:R-:W-:Y:S01]  /*0b80*/  @!P2 VIADD R9, R9, 0x1 ;  /* 0x000000010909a836 */ /* 0x000fe20000000000 */
[----:B------:R-:W-:Y:S02]  /*0b90*/  ISETP.NE.AND P2, PT, R11, RZ, PT ;  /* 0x000000ff0b00720c */ /* 0x000fe40003f45270 */
[----:B------:R-:W-:Y:S02]  /*0ba0*/  ISETP.GE.U32.AND P1, PT, R4, R7, PT ;  /* 0x000000070400720c */ /* 0x000fe40003f26070 */
[----:B------:R-:W-:-:S04]  /*0bb0*/  LOP3.LUT R4, R2, R11, RZ, 0x3c, !PT ;  /* 0x0000000b02047212 */ /* 0x000fc800078e3cff */
[----:B------:R-:W-:-:S07]  /*0bc0*/  ISETP.GE.AND P3, PT, R4, RZ, PT ;  /* 0x000000ff0400720c */ /* 0x000fce0003f66270 */
[----:B------:R-:W-:-:S06]  /*0bd0*/  @P1 VIADD R9, R9, 0x1 ;  /* 0x0000000109091836 */ /* 0x000fcc0000000000 */
[----:B------:R-:W-:Y:S01]  /*0be0*/  @!P3 IMAD.MOV R9, RZ, RZ, -R9 ;  /* 0x000000ffff09b224 */ /* 0x000fe200078e0a09 */
[----:B------:R-:W-:-:S05]  /*0bf0*/  @!P2 LOP3.LUT R9, RZ, R11, RZ, 0x33, !PT ;  /* 0x0000000bff09a212 */ /* 0x000fca00078e33ff */
[----:B------:R-:W-:-:S04]  /*0c00*/  IMAD R5, R9, R0, R9 ;  /* 0x0000000009057224 */ /* 0x000fc800078e0209 */
[----:B------:R-:W-:Y:S02]  /*0c10*/  IMAD.IADD R7, R2, 0x1, -R5 ;  /* 0x0000000102077824 */ /* 0x000fe400078e0a05 */
[----:B------:R-:W-:-:S04]  /*0c20*/  IMAD.WIDE.U32 R4, R0, 0x4, R16 ;  /* 0x0000000400047825 */ /* 0x000fc800078e0010 */
[----:B------:R-:W-:Y:S01]  /*0c30*/  IMAD.WIDE R6, R7, 0x4, R16 ;  /* 0x0000000407067825 */ /* 0x000fe200078e0210 */
[----:B------:R-:W2:Y:S04]  /*0c40*/  LD.E R15, desc[UR6][R4.64] ;  /* 0x00000006040f7980 */ /* 0x000ea8000c101900 */
[----:B------:R-:W3:Y:S01]  /*0c50*/  LD.E R13, desc[UR4][R6.64] ;  /* 0x00000004060d7980 */ /* 0x000ee2000c101900 */
[----:B------:R-:W-:Y:S01]  /*0c60*/  VIADD R14, R0, 0x2 ;  /* 0x00000002000e7836 */ /* 0x000fe20000000000 */
[----:B------:R-:W-:Y:S02]  /*0c70*/  R2UR UR10, R18 ;  /* 0x00000000120a72ca */ /* 0x000fe400000e0000 */
[----:B------:R-:W-:Y:S02]  /*0c80*/  R2UR UR11, R19 ;  /* 0x00000000130b72ca */ /* 0x000fe400000e0000 */
[----:B------:R-:W-:-:S02]  /*0c90*/  IABS R21, R14 ;  /* 0x0000000e00157213 */ /* 0x000fc40000000000 */
[----:B------:R-:W-:Y:S02]  /*0ca0*/  IABS R20, R14 ;  /* 0x0000000e00147213 */ /* 0x000fe40000000000 */
[----:B------:R-:W0:Y:S01]  /*0cb0*/  I2F.RP R2, R21 ;  /* 0x0000001500027306 */ /* 0x000e220000209400 */
[----:B------:R-:W-:Y:S02]  /*0cc0*/  R2UR UR8, R18 ;  /* 0x00000000120872ca */ /* 0x000fe400000e0000 */
[----:B------:R-:W-:-:S05]  /*0cd0*/  R2UR UR9, R19 ;  /* 0x00000000130972ca */ /* 0x000fca00000e0000 */
[----:B0-----:R-:W0:Y:S02]  /*0ce0*/  MUFU.RCP R2, R2 ;  /* 0x0000000200027308 */ /* 0x001e240000001000 */
[----:B0-----:R-:W-:-:S06]  /*0cf0*/  VIADD R10, R2, 0xffffffe ;  /* 0x0ffffffe020a7836 */ /* 0x001fcc0000000000 */
[----:B------:R0:W1:Y:S02]  /*0d00*/  F2I.FTZ.U32.TRUNC.NTZ R11, R10 ;  /* 0x0000000a000b7305 */ /* 0x000064000021f000 */
[----:B0-----:R-:W-:Y:S02]  /*0d10*/  IMAD.MOV.U32 R10, RZ, RZ, RZ ;  /* 0x000000ffff0a7224 */ /* 0x001fe400078e00ff */
[----:B-1----:R-:W-:-:S04]  /*0d20*/  IMAD.MOV R8, RZ, RZ, -R11 ;  /* 0x000000ffff087224 */ /* 0x002fc800078e0a0b */
[----:B------:R-:W-:Y:S01]  /*0d30*/  IMAD R23, R8, R21, RZ ;  /* 0x0000001508177224 */ /* 0x000fe200078e02ff */
[----:B------:R-:W-:-:S03]  /*0d40*/  IABS R8, R9 ;  /* 0x0000000900087213 */ /* 0x000fc60000000000 */
[----:B------:R-:W-:-:S04]  /*0d50*/  IMAD.HI.U32 R11, R11, R23, R10 ;  /* 0x000000170b0b7227 */ /* 0x000fc800078e000a */
[----:B------:R-:W-:Y:S02]  /*0d60*/  IMAD.MOV R23, RZ, RZ, -R20 ;  /* 0x000000ffff177224 */ /* 0x000fe400078e0a14 */
        /* <DEDUP_REMOVED lines=12> */
[----:B------:R-:W-:-:S04]  /*0e30*/  IMAD.MOV R8, RZ, RZ, -R2 ;  /* 0x000000ffff087224 */ /* 0x000fc800078e0a02 */
[----:B------:R-:W-:-:S04]  /*0e40*/  IMAD R9, R14, R8, R9 ;  /* 0x000000080e097224 */ /* 0x000fc800078e0209 */
[----:B------:R-:W-:Y:S01]  /*0e50*/  IMAD.WIDE R8, R9, 0x4, R16 ;  /* 0x0000000409087825 */ /* 0x000fe200078e0210 */
[----:B--2---:R-:W-:Y:S04]  /*0e60*/  ST.E desc[UR4][R6.64], R15 ;  /* 0x0000000f06007985 */ /* 0x004fe8000c101904 */
[----:B---3--:R0:W-:Y:S04]  /*0e70*/  ST.E desc[UR6][R4.64], R13 ;  /* 0x0000000d04007985 */ /* 0x0081e8000c101906 */
[----:B------:R-:W2:Y:S04]  /*0e80*/  LD.E R23, desc[UR10][R4.64+0x4] ;  /* 0x0000040a04177980 */ /* 0x000ea8000c101900 */
[----:B------:R-:W3:Y:S01]  /*0e90*/  LD.E R21, desc[UR8][R8.64] ;  /* 0x0000000808157980 */ /* 0x000ee2000c101900 */
[----:B------:R-:W-:-:S05]  /*0ea0*/  VIADD R27, R0, 0x3 ;  /* 0x00000003001b7836 */ /* 0x000fca0000000000 */
[-C--:B------:R-:W-:Y:S02]  /*0eb0*/  IABS R25, R27.reuse ;  /* 0x0000001b00197213 */ /* 0x080fe40000000000 */
[----:B0-----:R-:W-:Y:S02]  /*0ec0*/  IABS R13, R27 ;  /* 0x0000001b000d7213 */ /* 0x001fe40000000000 */
[----:B------:R-:W0:Y:S08]  /*0ed0*/  I2F.RP R14, R25 ;  /* 0x00000019000e7306 */ /* 0x000e300000209400 */
        /* <DEDUP_REMOVED lines=24> */
[----:B--2---:R0:W-:Y:S04]  /*1060*/  ST.E desc[UR4][R8.64], R23 ;  /* 0x0000001708007985 */ /* 0x0041e8000c101904 */
[----:B---3--:R1:W-:Y:S04]  /*1070*/  ST.E desc[UR6][R4.64+0x4], R21 ;  /* 0x0000041504007985 */ /* 0x0083e8000c101906 */
[----:B------:R-:W2:Y:S04]  /*1080*/  LD.E R13, desc[UR10][R4.64+0x8] ;  /* 0x0000080a040d7980 */ /* 0x000ea8000c101900 */
[----:B------:R-:W3:Y:S01]  /*1090*/  LD.E R11, desc[UR8][R6.64] ;  /* 0x00000008060b7980 */ /* 0x000ee2000c101900 */
[----:B------:R-:W-:-:S05]  /*10a0*/  VIADD R27, R0, 0x4 ;  /* 0x00000004001b7836 */ /* 0x000fca0000000000 */
[-C--:B------:R-:W-:Y:S02]  /*10b0*/  IABS R25, R27.reuse ;  /* 0x0000001b00197213 */ /* 0x080fe40000000000 */
[----:B------:R-:W-:Y:S02]  /*10c0*/  IABS R20, R27 ;  /* 0x0000001b00147213 */ /* 0x000fe40000000000 */
[----:B------:R-:W4:Y:S08]  /*10d0*/  I2F.RP R2, R25 ;  /* 0x0000001900027306 */ /* 0x000f300000209400 */
[----:B----4-:R-:W4:Y:S02]  /*10e0*/  MUFU.RCP R2, R2 ;  /* 0x0000000200027308 */ /* 0x010f240000001000 */
[----:B----4-:R-:W-:-:S06]  /*10f0*/  VIADD R14, R2, 0xffffffe ;  /* 0x0ffffffe020e7836 */ /* 0x010fcc0000000000 */
[----:B------:R4:W0:Y:S02]  /*1100*/  F2I.FTZ.U32.TRUNC.NTZ R15, R14 ;  /* 0x0000000e000f7305 */ /* 0x000824000021f000 */
[----:B----4-:R-:W-:Y:S02]  /*1110*/  IMAD.MOV.U32 R14, RZ, RZ, RZ ;  /* 0x000000ffff0e7224 */ /* 0x010fe400078e00ff */
[----:B0-----:R-:W-:-:S04]  /*1120*/  IMAD.MOV R8, RZ, RZ, -R15 ;  /* 0x000000ffff087224 */ /* 0x001fc800078e0a0f */
        /* <DEDUP_REMOVED lines=22> */
[----:B-1----:R-:W3:Y:S01]  /*1290*/  LD.E R21, desc[UR8][R8.64] ;  /* 0x0000000808157980 */ /* 0x002ee2000c101900 */
        /* <DEDUP_REMOVED lines=97> */
[----:B------:R-:W-:-:S04]  /*18b0*/  IABS R27, R0 ;  /* 0x00000000001b7213 */ /* 0x000fc80000000000 */
[----:B------:R-:W4:Y:S08]  /*18c0*/  I2F.RP R2, R27 ;  /* 0x0000001b00027306 */ /* 0x000f300000209400 */
[----:B----4-:R-:W4:Y:S02]  /*18d0*/  MUFU.RCP R2, R2 ;  /* 0x0000000200027308 */ /* 0x010f240000001000 */
[----:B----4-:R-:W-:Y:S01]  /*18e0*/  VIADD R24, R2, 0xffffffe ;  /* 0x0ffffffe02187836 */ /* 0x010fe20000000000 */
[----:B------:R-:W-:-:S05]  /*18f0*/  IABS R2, R11 ;  /* 0x0000000b00027213 */ /* 0x000fca0000000000 */
        /* <DEDUP_REMOVED lines=16> */
[----:B------:R-:W-:-:S04]  /*1a00*/  @P1 VIADD R25, R25, 0x1 ;  /* 0x0000000119191836 */ /* 0x000fc80000000000 */
[----:B------:R-:W-:-:S04]  /*1a10*/  IMAD.MOV.U32 R2, RZ, RZ, R25 ;  /* 0x000000ffff027224 */ /* 0x000fc800078e0019 */
[----:B------:R-:W-:Y:S01]  /*1a20*/  @!P3 IMAD.MOV R2, RZ, RZ, -R2 ;  /* 0x000000ffff02b224 */ /* 0x000fe200078e0a02 */
[----:B------:R-:W-:-:S05]  /*1a30*/  @!P2 LOP3.LUT R2, RZ, R0, RZ, 0x33, !PT ;  /* 0x00000000ff02a212 */ /* 0x000fca00078e33ff */
[----:B------:R-:W-:-:S04]  /*1a40*/  IMAD.MOV R9, RZ, RZ, -R2 ;  /* 0x000000ffff097224 */ /* 0x000fc800078e0a02 */
[----:B------:R-:W-:-:S04]  /*1a50*/  IMAD R9, R0, R9, R11 ;  /* 0x0000000900097224 */ /* 0x000fc800078e020b */
[----:B------:R-:W-:Y:S01]  /*1a60*/  IMAD.WIDE R8, R9, 0x4, R16 ;  /* 0x0000000409087825 */ /* 0x000fe200078e0210 */
[----:B--2---:R0:W-:Y:S04]  /*1a70*/  ST.E desc[UR4][R6.64], R15 ;  /* 0x0000000f06007985 */ /* 0x0041e8000c101904 */
[----:B---3--:R0:W-:Y:S04]  /*1a80*/  ST.E desc[UR6][R4.64+0x18], R13 ;  /* 0x0000180d04007985 */ /* 0x0081e8000c101906 */
[----:B-1----:R-:W2:Y:S04]  /*1a90*/  LD.E R21, desc[UR10][R4.64+0x1c] ;  /* 0x00001c0a04157980 */ /* 0x002ea8000c101900 */
[----:B------:R-:W3:Y:S01]  /*1aa0*/  LD.E R11, desc[UR8][R8.64] ;  /* 0x00000008080b7980 */ /* 0x000ee2000c101900 */
[----:B------:R-:W-:-:S03]  /*1ab0*/  ISETP.NE.AND P1, PT, R0, R3, PT ;  /* 0x000000030000720c */ /* 0x000fc60003f25270 */
[----:B--2---:R0:W-:Y:S04]  /*1ac0*/  ST.E desc[UR4][R8.64], R21 ;  /* 0x0000001508007985 */ /* 0x0041e8000c101904 */
[----:B---3--:R0:W-:Y:S06]  /*1ad0*/  ST.E desc[UR6][R4.64+0x1c], R11 ;  /* 0x00001c0b04007985 */ /* 0x0081ec000c101906 */
[----:B------:R-:W-:Y:S05]  /*1ae0*/  @P1 BRA `(.L_x_10) ;  /* 0xffffffec00cc1947 */ /* 0x000fea000383ffff */
[----:B------:R-:W-:Y:S05]  /*1af0*/  BSYNC.RECONVERGENT B0 ;  /* 0x0000000000007941 */ /* 0x000fea0003800200 */
.L_x_9:
[----:B------:R-:W-:Y:S05]  /*1b00*/  @!P0 BRA `(.L_x_1) ;  /* 0x00000010000c8947 */ /* 0x000fea0003800000 */
[----:B------:R-:W1:Y:S01]  /*1b10*/  LDCU UR4, c[0x0][0x394] ;  /* 0x00007280ff0477ac */ /* 0x000e620008000800 */
[----:B------:R-:W-:Y:S01]  /*1b20*/  ISETP.GE.U32.AND P0, PT, R12, 0x4, PT ;  /* 0x000000040c00780c */ /* 0x000fe20003f06070 */
[----:B-1----:R-:W-:-:S04]  /*1b30*/  ULOP3.LUT UR5, UR4, 0x3, URZ, 0xc0, !UPT ;  /* 0x0000000304057892 */ /* 0x002fc8000f8ec0ff */
[----:B------:R-:W-:-:S08]  /*1b40*/  UISETP.NE.AND UP0, UPT, UR5, URZ, UPT ;  /* 0x000000ff0500728c */ /* 0x000fd0000bf05270 */
[----:B------:R-:W-:Y:S05]  /*1b50*/  @!P0 BRA `(.L_x_11) ;  /* 0x00000008002c8947 */ /* 0x000fea0003800000 */
        /* <DEDUP_REMOVED lines=10> */
[----:B0-----:R-:W-:-:S06]  /*1c00*/  VIADD R4, R0, 0xffffffe ;  /* 0x0ffffffe00047836 */ /* 0x001fcc0000000000 */
[----:B------:R0:W1:Y:S02]  /*1c10*/  F2I.FTZ.U32.TRUNC.NTZ R5, R4 ;  /* 0x0000000400057305 */ /* 0x000064000021f000 */
[----:B0-----:R-:W-:Y:S02]  /*1c20*/  IMAD.MOV.U32 R4, RZ, RZ, RZ ;  /* 0x000000ffff047224 */ /* 0x001fe400078e00ff */
[----:B-1----:R-:W-:-:S04]  /*1c30*/  IMAD.MOV R6, RZ, RZ, -R5 ;  /* 0x000000ffff067224 */ /* 0x002fc800078e0a05 */
[----:B------:R-:W-:Y:S02]  /*1c40*/  IMAD R9, R6, R7, RZ ;  /* 0x0000000706097224 */ /* 0x000fe400078e02ff */
[----:B------:R-:W-:Y:S02]  /*1c50*/  IMAD.MOV.U32 R6, RZ, RZ, R8 ;  /* 0x000000ffff067224 */ /* 0x000fe400078e0008 */
        /* <DEDUP_REMOVED lines=86> */
[----:B------:R-:W3:Y:S04]  /*21c0*/  LD.E R23, desc[UR12][R4.64+0x8] ;  /* 0x0000080c04177980 */ /* 0x000ee8000c101900 */
[----:B------:R-:W4:Y:S01]  /*21d0*/  LD.E R13, desc[UR10][R6.64] ;  /* 0x0000000a060d7980 */ /* 0x000f22000c101900 */
[----:B------:R-:W-:-:S05]  /*21e0*/  VIADD R3, R3, 0x4 ;  /* 0x0000000403037836 */ /* 0x000fca0000000000 */
[----:B------:R-:W-:-:S04]  /*21f0*/  IABS R25, R3 ;  /* 0x0000000300197213 */ /* 0x000fc80000000000 */
[----:B------:R-:W5:Y:S08]  /*2200*/  I2F.RP R2, R25 ;  /* 0x0000001900027306 */ /* 0x000f700000209400 */
[----:B-----5:R-:W5:Y:S02]  /*2210*/  MUFU.RCP R2, R2 ;  /* 0x0000000200027308 */ /* 0x020f640000001000 */
[----:B-----5:R-:W-:Y:S01]  /*2220*/  VIADD R10, R2, 0xffffffe ;  /* 0x0ffffffe020a7836 */ /* 0x020fe20000000000 */
[----:B------:R-:W-:-:S05]  /*2230*/  IABS R2, R0 ;  /* 0x0000000000027213 */ /* 0x000fca0000000000 */
[----:B-1----:R1:W0:Y:S02]  /*2240*/  F2I.FTZ.U32.TRUNC.NTZ R11, R10 ;  /* 0x0000000a000b7305 */ /* 0x002224000021f000 */
[----:B-1----:R-:W-:Y:S02]  /*2250*/  IMAD.MOV.U32 R10, RZ, RZ, RZ ;  /* 0x000000ffff0a7224 */ /* 0x002fe400078e00ff */
        /* <DEDUP_REMOVED lines=21> */
[----:B---3--:R1:W-:Y:S04]  /*23b0*/  ST.E desc[UR6][R6.64], R23 ;  /* 0x0000001706007985 */ /* 0x0083e8000c101906 */
[----:B----4-:R1:W-:Y:S04]  /*23c0*/  ST.E desc[UR8][R4.64+0x8], R13 ;  /* 0x0000080d04007985 */ /* 0x0103e8000c101908 */
[----:B--2---:R-:W2:Y:S04]  /*23d0*/  LD.E R15, desc[UR12][R4.64+0xc] ;  /* 0x00000c0c040f7980 */ /* 0x004ea8000c101900 */
[----:B------:R-:W3:Y:S04]  /*23e0*/  LD.E R11, desc[UR10][R8.64] ;  /* 0x0000000a080b7980 */ /* 0x000ee8000c101900 */
[----:B--2---:R1:W-:Y:S04]  /*23f0*/  ST.E desc[UR6][R8.64], R15 ;  /* 0x0000000f08007985 */ /* 0x0043e8000c101906 */
[----:B---3--:R1:W-:Y:S02]  /*2400*/  ST.E desc[UR8][R4.64+0xc], R11 ;  /* 0x00000c0b04007985 */ /* 0x0083e4000c101908 */
.L_x_11:
[----:B------:R-:W-:Y:S05]  /*2410*/  BRA.U !UP0, `(.L_x_1) ;  /* 0x0000000508c87547 */ /* 0x000fea000b800000 */
[----:B------:R-:W-:Y:S02]  /*2420*/  UISETP.NE.AND UP0, UPT, UR5, 0x1, UPT ;  /* 0x000000010500788c */ /* 0x000fe4000bf05270 */
[----:B------:R-:W-:-:S04]  /*2430*/  ULOP3.LUT UR4, UR4, 0x1, URZ, 0xc0, !UPT ;  /* 0x0000000104047892 */ /* 0x000fc8000f8ec0ff */
[----:B------:R-:W-:-:S03]  /*2440*/  UISETP.NE.U32.AND UP1, UPT, UR4, 0x1, UPT ;  /* 0x000000010400788c */ /* 0x000fc6000bf25070 */
[----:B------:R-:W-:Y:S08]  /*2450*/  BRA.U !UP0, `(.L_x_12) ;  /* 0x00000005082c7547 */ /* 0x000ff0000b800000 */
[----:B01----:R-:W-:Y:S01]  /*2460*/  VIADD R11, R3, 0x1 ;  /* 0x00000001030b7836 */ /* 0x003fe20000000000 */
        /* <DEDUP_REMOVED lines=44> */
[----:B0-----:R-:W-:Y:S02]  /*2730*/  VIADD R8, R2, 0xffffffe ;  /* 0x0ffffffe02087836 */ /* 0x001fe40000000000 */
[----:B------:R-:W-:-:S04]  /*2740*/  IMAD.MOV R2, RZ, RZ, -R12 ;  /* 0x000000ffff027224 */ /* 0x000fc800078e0a0c */
[----:B------:R0:W1:Y:S02]  /*2750*/  F2I.FTZ.U32.TRUNC.NTZ R9, R8 ;  /* 0x0000000800097305 */ /* 0x000064000021f000 */
[----:B0-----:R-:W-:Y:S02]  /*2760*/  IMAD.MOV.U32 R8, RZ, RZ, RZ ;  /* 0x000000ffff087224 */ /* 0x001fe400078e00ff */
[----:B-1----:R-:W-:-:S04]  /*2770*/  IMAD.MOV R10, RZ, RZ, -R9 ;  /* 0x000000ffff0a7224 */ /* 0x002fc800078e0a09 */
[----:B------:R-:W-:Y:S01]  /*2780*/  IMAD R21, R10, R15, RZ ;  /* 0x0000000f0a157224 */ /* 0x000fe200078e02ff */
[----:B------:R-:W-:-:S03]  /*2790*/  IABS R10, R0 ;  /* 0x00000000000a7213 */ /* 0x000fc60000000000 */
        /* <DEDUP_REMOVED lines=20> */
[----:B------:R-:W4:Y:S04]  /*28e0*/  LD.E R15, desc[UR8][R8.64] ;  /* 0x00000008080f7980 */ /* 0x000f28000c101900 */
[----:B---3--:R2:W-:Y:S04]  /*28f0*/  ST.E desc[UR4][R8.64], R21 ;  /* 0x0000001508007985 */ /* 0x0085e8000c101904 */
[----:B----4-:R2:W-:Y:S02]  /*2900*/  ST.E desc[UR6][R4.64+0x4], R15 ;  /* 0x0000040f04007985 */ /* 0x0105e4000c101906 */
.L_x_12:
[----:B------:R-:W-:Y:S05]  /*2910*/  BRA.U UP1, `(.L_x_1) ;  /* 0x0000000101887547 */ /* 0x000fea000b800000 */
[----:B------:R-:W-:Y:S01]  /*2920*/  VIADD R10, R3, 0x1 ;  /* 0x00000001030a7836 */ /* 0x000fe20000000000 */
[----:B012---:R-:W-:Y:S02]  /*2930*/  IABS R8, R2 ;  /* 0x0000000200087213 */ /* 0x007fe40000000000 */
[----:B------:R-:W-:Y:S02]  /*2940*/  ISETP.GE.AND P2, PT, R2, RZ, PT ;  /* 0x000000ff0200720c */ /* 0x000fe40003f46270 */
[-C--:B------:R-:W-:Y:S02]  /*2950*/  IABS R6, R10.reuse ;  /* 0x0000000a00067213 */ /* 0x080fe40000000000 */
[----:B------:R-:W-:Y:S02]  /*2960*/  IABS R9, R10 ;  /* 0x0000000a00097213 */ /* 0x000fe40000000000 */
[----:B------:R-:W0:Y:S01]  /*2970*/  I2F.RP R0, R6 ;  /* 0x0000000600007306 */ /* 0x000e220000209400 */
[----:B------:R-:W-:-:S02]  /*2980*/  R2UR UR6, R18 ;  /* 0x00000000120672ca */ /* 0x000fc400000e0000 */
[C---:B------:R-:W-:Y:S02]  /*2990*/  R2UR UR7, R19.reuse ;  /* 0x00000000130772ca */ /* 0x040fe400000e0000 */
[----:B------:R-:W-:Y:S02]  /*29a0*/  R2UR UR4, R18 ;  /* 0x00000000120472ca */ /* 0x000fe400000e0000 */
[----:B------:R-:W-:Y:S01]  /*29b0*/  R2UR UR5, R19 ;  /* 0x00000000130572ca */ /* 0x000fe200000e0000 */
[----:B0-----:R-:W0:Y:S02]  /*29c0*/  MUFU.RCP R0, R0 ;  /* 0x0000000000007308 */ /* 0x001e240000001000 */
[----:B0-----:R-:W-:Y:S02]  /*29d0*/  VIADD R4, R0, 0xffffffe ;  /* 0x0ffffffe00047836 */ /* 0x001fe40000000000 */
[----:B------:R-:W-:-:S04]  /*29e0*/  IMAD.MOV R0, RZ, RZ, -R9 ;  /* 0x000000ffff007224 */ /* 0x000fc800078e0a09 */
[----:B------:R0:W1:Y:S02]  /*29f0*/  F2I.FTZ.U32.TRUNC.NTZ R5, R4 ;  /* 0x0000000400057305 */ /* 0x000064000021f000 */
[----:B0-----:R-:W-:Y:S02]  /*2a00*/  IMAD.MOV.U32 R4, RZ, RZ, RZ ;  /* 0x000000ffff047224 */ /* 0x001fe400078e00ff */
[----:B-1----:R-:W-:-:S04]  /*2a10*/  IMAD.MOV R7, RZ, RZ, -R5 ;  /* 0x000000ffff077224 */ /* 0x002fc800078e0a05 */
[----:B------:R-:W-:-:S04]  /*2a20*/  IMAD R7, R7, R6, RZ ;  /* 0x0000000607077224 */ /* 0x000fc800078e02ff */
[----:B------:R-:W-:-:S06]  /*2a30*/  IMAD.HI.U32 R5, R5, R7, R4 ;  /* 0x0000000705057227 */ /* 0x000fcc00078e0004 */
[----:B------:R-:W-:-:S04]  /*2a40*/  IMAD.HI.U32 R5, R5, R8, RZ ;  /* 0x0000000805057227 */ /* 0x000fc800078e00ff */
[----:B------:R-:W-:-:S05]  /*2a50*/  IMAD R5, R5, R0, R8 ;  /* 0x0000000005057224 */ /* 0x000fca00078e0208 */
[----:B------:R-:W-:-:S13]  /*2a60*/  ISETP.GT.U32.AND P0, PT, R6, R5, PT ;  /* 0x000000050600720c */ /* 0x000fda0003f04070 */
[----:B------:R-:W-:Y:S01]  /*2a70*/  @!P0 IMAD.IADD R5, R5, 0x1, -R6 ;  /* 0x0000000105058824 */ /* 0x000fe200078e0a06 */
[----:B------:R-:W-:-:S04]  /*2a80*/  ISETP.NE.AND P0, PT, R10, RZ, PT ;  /* 0x000000ff0a00720c */ /* 0x000fc80003f05270 */
[----:B------:R-:W-:-:S13]  /*2a90*/  ISETP.GT.U32.AND P1, PT, R6, R5, PT ;  /* 0x000000050600720c */ /* 0x000fda0003f24070 */
[----:B------:R-:W-:-:S04]  /*2aa0*/  @!P1 IMAD.IADD R5, R5, 0x1, -R6 ;  /* 0x0000000105059824 */ /* 0x000fc800078e0a06 */
[----:B------:R-:W-:Y:S02]  /*2ab0*/  IMAD.MOV.U32 R7, RZ, RZ, R5 ;  /* 0x000000ffff077224 */ /* 0x000fe400078e0005 */
[----:B------:R-:W-:-:S04]  /*2ac0*/  IMAD.WIDE.U32 R4, R3, 0x4, R16 ;  /* 0x0000000403047825 */ /* 0x000fc800078e0010 */
[----:B------:R-:W-:Y:S01]  /*2ad0*/  @!P2 IMAD.MOV R7, RZ, RZ, -R7 ;  /* 0x000000ffff07a224 */ /* 0x000fe200078e0a07 */
[----:B------:R-:W-:Y:S01]  /*2ae0*/  @!P0 LOP3.LUT R7, RZ, R10, RZ, 0x33, !PT ;  /* 0x0000000aff078212 */ /* 0x000fe200078e33ff */
[----:B------:R-:W2:Y:S04]  /*2af0*/  LD.E R9, desc[UR6][R4.64] ;  /* 0x0000000604097980 */ /* 0x000ea8000c101900 */
[----:B------:R-:W-:-:S05]  /*2b00*/  IMAD.WIDE R2, R7, 0x4, R16 ;  /* 0x0000000407027825 */ /* 0x000fca00078e0210 */
[----:B------:R-:W3:Y:S04]  /*2b10*/  LD.E R7, desc[UR4][R2.64] ;  /* 0x0000000402077980 */ /* 0x000ee8000c101900 */
[----:B--2---:R4:W-:Y:S04]  /*2b20*/  ST.E desc[UR4][R2.64], R9 ;  /* 0x0000000902007985 */ /* 0x0049e8000c101904 */
[----:B---3--:R4:W-:Y:S02]  /*2b30*/  ST.E desc[UR6][R4.64], R7 ;  /* 0x0000000704007985 */ /* 0x0089e4000c101906 */
.L_x_1:
[----:B------:R-:W3:Y:S01]  /*2b40*/  LDC R22, c[0x0][0x390] ;  /* 0x0000e400ff167b82 */ /* 0x000ee20000000800 */
[----:B----4-:R-:W-:-:S07]  /*2b50*/  MOV R2, 0x0 ;  /* 0x0000000000027802 */ /* 0x010fce0000000f00 */
[----:B012---:R0:W1:Y:S01]  /*2b60*/  LDC.64 R6, c[0x4][R2] ;  /* 0x0100000002067b82 */ /* 0x0070620000000a00 */
[----:B---3--:R-:W-:-:S04]  /*2b70*/  IMAD.WIDE R22, R22, 0x4, RZ ;  /* 0x0000000416167825 */ /* 0x008fc800078e02ff */
[----:B------:R-:W-:Y:S02]  /*2b80*/  IMAD.MOV.U32 R4, RZ, RZ, R22 ;  /* 0x000000ffff047224 */ /* 0x000fe400078e0016 */
[----:B0-----:R-:W-:-:S07]  /*2b90*/  IMAD.MOV.U32 R5, RZ, RZ, R23 ;  /* 0x000000ffff057224 */ /* 0x001fce00078e0017 */
[----:B------:R-:W-:-:S07]  /*2ba0*/  LEPC R20, `(.L_x_13) ;  /* 0x000000001014794e */ /* 0x000fce0000000000 */
[----:B-1----:R-:W-:Y:S05]  /*2bb0*/  CALL.ABS.NOINC R6 ;  /* 0x0000000006007343 */ /* 0x002fea0003c00000 */
.L_x_13:
[----:B------:R-:W0:Y:S01]  /*2bc0*/  LDC.64 R2, c[0x4][R2] ;  /* 0x0100000002027b82 */ /* 0x000e220000000a00 */
[----:B------:R-:W-:Y:S02]  /*2bd0*/  IMAD.MOV.U32 R24, RZ, RZ, R4 ;  /* 0x000000ffff187224 */ /* 0x000fe400078e0004 */
[----:B------:R-:W-:Y:S02]  /*2be0*/  IMAD.MOV.U32 R25, RZ, RZ, R5 ;  /* 0x000000ffff197224 */ /* 0x000fe400078e0005 */
[----:B------:R-:W-:Y:S02]  /*2bf0*/  IMAD.MOV.U32 R4, RZ, RZ, R22 ;  /* 0x000000ffff047224 */ /* 0x000fe400078e0016 */
[----:B------:R-:W-:-:S07]  /*2c00*/  IMAD.MOV.U32 R5, RZ, RZ, R23 ;  /* 0x000000ffff057224 */ /* 0x000fce00078e0017 */
[----:B------:R-:W-:-:S07]  /*2c10*/  LEPC R20, `(.L_x_14) ;  /* 0x000000001014794e */ /* 0x000fce0000000000 */
[----:B0-----:R-:W-:Y:S05]  /*2c20*/  CALL.ABS.NOINC R2 ;  /* 0x0000000002007343 */ /* 0x001fea0003c00000 */
.L_x_14:
[----:B------:R-:W0:Y:S01]  /*2c30*/  LDCU UR4, c[0x0][0x390] ;  /* 0x00007200ff0477ac */ /* 0x000e220008000800 */
[----:B------:R-:W-:Y:S02]  /*2c40*/  IMAD.MOV.U32 R22, RZ, RZ, R4 ;  /* 0x000000ffff167224 */ /* 0x000fe400078e0004 */
[----:B------:R-:W-:Y:S02]  /*2c50*/  IMAD.MOV.U32 R23, RZ, RZ, R5 ;  /* 0x000000ffff177224 */ /* 0x000fe400078e0005 */
[----:B0-----:R-:W-:-:S05]  /*2c60*/  IMAD.U32 R6, RZ, RZ, UR4 ;  /* 0x00000004ff067e24 */ /* 0x001fca000f8e00ff */
[----:B------:R-:W-:-:S13]  /*2c70*/  ISETP.GE.AND P0, PT, R6, 0x1, PT ;  /* 0x000000010600780c */ /* 0x000fda0003f06270 */
[----:B------:R-:W-:Y:S05]  /*2c80*/  @!P0 BRA `(.L_x_15) ;  /* 0x00000014001c8947 */ /* 0x000fea0003800000 */
[----:B------:R-:W0:Y:S02]  /*2c90*/  LDC R4, c[0x0][0x394] ;  /* 0x0000e500ff047b82 */ /* 0x000e240000000800 */
[----:B0-----:R-:W-:-:S13]  /*2ca0*/  ISETP.GE.AND P0, PT, R4, 0x1, PT ;  /* 0x000000010400780c */ /* 0x001fda0003f06270 */
[----:B------:R-:W-:Y:S05]  /*2cb0*/  @!P0 BRA `(.L_x_16) ;  /* 0x0000000c00288947 */ /* 0x000fea0003800000 */
[C---:B------:R-:W-:Y:S01]  /*2cc0*/  LOP3.LUT R14, R4.reuse, 0xf, RZ, 0xc0, !PT ;  /* 0x0000000f040e7812 */ /* 0x040fe200078ec0ff */
[C---:B------:R-:W-:Y:S01]  /*2cd0*/  VIADD R3, R4.reuse, 0xffffffff ;  /* 0xffffffff04037836 */ /* 0x040fe20000000000 */
[----:B------:R-:W-:Y:S01]  /*2ce0*/  LOP3.LUT R15, R4, 0x7, RZ, 0xc0, !PT ;  /* 0x00000007040f7812 */ /* 0x000fe200078ec0ff */
[----:B------:R-:W-:Y:S01]  /*2cf0*/  BSSY.RECONVERGENT B0, `(.L_x_17) ;  /* 0x00000c5000007945 */ /* 0x000fe20003800200 */
[----:B------:R-:W-:Y:S02]  /*2d00*/  IMAD.MOV.U32 R5, RZ, RZ, RZ ;  /* 0x000000ffff057224 */ /* 0x000fe400078e00ff */
[----:B------:R-:W-:Y:S01]  /*2d10*/  VIADD R0, R14, 0xffffffff ;  /* 0xffffffff0e007836 */ /* 0x000fe20000000000 */
[----:B------:R-:W-:Y:S01]  /*2d20*/  ISETP.GE.U32.AND P0, PT, R3, 0xf, PT ;  /* 0x0000000f0300780c */ /* 0x000fe20003f06070 */
[----:B------:R-:W-:-:S03]  /*2d30*/  VIADD R2, R15, 0xffffffff ;  /* 0xffffffff0f027836 */ /* 0x000fc60000000000 */
[----:B------:R-:W-:Y:S02]  /*2d40*/  ISETP.GE.U32.AND P1, PT, R0, 0x7, PT ;  /* 0x000000070000780c */ /* 0x000fe40003f26070 */
[----:B------:R-:W-:Y:S02]  /*2d50*/  LOP3.LUT R0, R4, 0x7ffffff0, RZ, 0xc0, !PT ;  /* 0x7ffffff004007812 */ /* 0x000fe400078ec0ff */
[----:B------:R-:W-:Y:S02]  /*2d60*/  ISETP.GE.U32.AND P2, PT, R2, 0x3, PT ;  /* 0x000000030200780c */ /* 0x000fe40003f46070 */
[----:B------:R-:W-:-:S11]  /*2d70*/  LOP3.LUT R4, R4, 0x3, RZ, 0xc0, !PT ;  /* 0x0000000304047812 */ /* 0x000fd600078ec0ff */
.L_x_24:
[C---:B------:R-:W-:Y:S01]  /*2d80*/  R2UR UR4, R18.reuse ;  /* 0x00000000120472ca */ /* 0x040fe200000e0000 */
[----:B------:R-:W-:Y:S01]  /*2d90*/  IMAD.WIDE.U32 R10, R5, 0x4, R22 ;  /* 0x00000004050a7825 */ /* 0x000fe200078e0016 */
[----:B------:R-:W-:Y:S02]  /*2da0*/  R2UR UR5, R19 ;  /* 0x00000000130572ca */ /* 0x000fe400000e0000 */
[----:B------:R-:W-:Y:S01]  /*2db0*/  R2UR UR6, R18 ;  /* 0x00000000120672ca */ /* 0x000fe200000e0000 */
[----:B01234-:R-:W-:Y:S01]  /*2dc0*/  IMAD.WIDE.U32 R2, R5, 0x4, R24 ;  /* 0x0000000405027825 */ /* 0x01ffe200078e0018 */
[----:B------:R-:W-:-:S03]  /*2dd0*/  R2UR UR7, R19 ;  /* 0x00000000130772ca */ /* 0x000fc600000e0000 */
[----:B------:R-:W-:Y:S02]  /*2de0*/  IMAD.MOV.U32 R7, RZ, RZ, RZ ;  /* 0x000000ffff077224 */ /* 0x000fe400078e00ff */
[----:B------:R-:W-:-:S04]  /*2df0*/  IMAD.MOV.U32 R9, RZ, RZ, RZ ;  /* 0x000000ffff097224 */ /* 0x000fc800078e00ff */
[----:B------:R0:W-:Y:S01]  /*2e00*/  ST.E desc[UR4][R10.64], RZ ;  /* 0x000000ff0a007985 */ /* 0x0001e2000c101904 */
[----:B------:R-:W1:Y:S03]  /*2e10*/  LDCU UR4, c[0x0][0x394] ;  /* 0x00007280ff0477ac */ /* 0x000e660008000800 */
[----:B------:R0:W-:Y:S01]  /*2e20*/  ST.E desc[UR6][R2.64], RZ ;  /* 0x000000ff02007985 */ /* 0x0001e2000c101906 */
[----:B-1----:R-:W-:Y:S01]  /*2e30*/  IMAD R6, R5, UR4, RZ ;  /* 0x0000000405067c24 */ /* 0x002fe2000f8e02ff */
[----:B0-----:R-:W-:Y:S06]  /*2e40*/  @!P0 BRA `(.L_x_18) ;  /* 0x0000000000fc8947 */ /* 0x001fec0003800000 */
[----:B------:R-:W-:Y:S01]  /*2e50*/  BSSY.RECONVERGENT B1, `(.L_x_19) ;  /* 0x000003d000017945 */ /* 0x000fe20003800200 */
[----:B------:R-:W-:Y:S02]  /*2e60*/  IMAD.MOV.U32 R7, RZ, RZ, RZ ;  /* 0x000000ffff077224 */ /* 0x000fe400078e00ff */
[----:B------:R-:W-:-:S07]  /*2e70*/  IMAD.MOV.U32 R11, RZ, RZ, RZ ;  /* 0x000000ffff0b7224 */ /* 0x000fce00078e00ff */
.L_x_20:
[----:B------:R-:W0:Y:S01]  /*2e80*/  LDC.64 R8, c[0x0][0x388] ;  /* 0x0000e200ff087b82 */ /* 0x000e220000000a00 */
[----:B------:R-:W-:Y:S01]  /*2e90*/  R2UR UR4, R18 ;  /* 0x00000000120472ca */ /* 0x000fe200000e0000 */
[----:B-1----:R-:W-:Y:S01]  /*2ea0*/  IMAD.IADD R13, R6, 0x1, R11 ;  /* 0x00000001060d7824 */ /* 0x002fe200078e020b */
[----:B------:R-:W-:-:S03]  /*2eb0*/  R2UR UR5, R19 ;  /* 0x00000000130572ca */ /* 0x000fc600000e0000 */
[----:B0-----:R-:W-:-:S10]  /*2ec0*/  IMAD.WIDE.U32 R8, R13, 0x4, R8 ;  /* 0x000000040d087825 */ /* 0x001fd400078e0008 */
[----:B------:R-:W2:Y:S01]  /*2ed0*/  LDG.E R10, desc[UR4][R8.64] ;  /* 0x00000004080a7981 */ /* 0x000ea2000c1e1900 */
[----:B------:R-:W-:Y:S02]  /*2ee0*/  R2UR UR6, R18 ;  /* 0x00000000120672ca */ /* 0x000fe400000e0000 */
[----:B------:R-:W-:Y:S01]  /*2ef0*/  R2UR UR7, R19 ;  /* 0x00000000130772ca */ /* 0x000fe200000e0000 */
[----:B--2---:R-:W-:-:S05]  /*2f00*/  IMAD.IADD R7, R10, 0x1, R7 ;  /* 0x000000010a077824 */ /* 0x004fca00078e0207 */
[----:B------:R0:W-:Y:S07]  /*2f10*/  ST.E desc[UR4][R2.64], R7 ;  /* 0x0000000702007985 */ /* 0x0001ee000c101904 */
[----:B------:R-:W2:Y:S02]  /*2f20*/  LDG.E R10, desc[UR6][R8.64+0x4] ;  /* 0x00000406080a7981 */ /* 0x000ea4000c1e1900 */
[----:B--2---:R-:W-:-:S05]  /*2f30*/  IMAD.IADD R13, R7, 0x1, R10 ;  /* 0x00000001070d7824 */ /* 0x004fca00078e020a */
[----:B------:R1:W-:Y:S04]  /*2f40*/  ST.E desc[UR4][R2.64], R13 ;  /* 0x0000000d02007985 */ /* 0x0003e8000c101904 */
[----:B------:R-:W2:Y:S02]  /*2f50*/  LDG.E R10, desc[UR6][R8.64+0x8] ;  /* 0x00000806080a7981 */ /* 0x000ea4000c1e1900 */
[----:B--2---:R-:W-:-:S05]  /*2f60*/  IMAD.IADD R21, R13, 0x1, R10 ;  /* 0x000000010d157824 */ /* 0x004fca00078e020a */
[----:B------:R2:W-:Y:S04]  /*2f70*/  ST.E desc[UR4][R2.64], R21 ;  /* 0x0000001502007985 */ /* 0x0005e8000c101904 */
[----:B------:R-:W0:Y:S02]  /*2f80*/  LDG.E R10, desc[UR6][R8.64+0xc] ;  /* 0x00000c06080a7981 */ /* 0x000e24000c1e1900 */
[----:B0-----:R-:W-:-:S05]  /*2f90*/  IMAD.IADD R7, R21, 0x1, R10 ;  /* 0x0000000115077824 */ /* 0x001fca00078e020a */
[----:B------:R0:W-:Y:S04]  /*2fa0*/  ST.E desc[UR4][R2.64], R7 ;  /* 0x0000000702007985 */ /* 0x0001e8000c101904 */
[----:B------:R-:W1:Y:S02]  /*2fb0*/  LDG.E R10, desc[UR6][R8.64+0x10] ;  /* 0x00001006080a7981 */ /* 0x000e64000c1e1900 */
[----:B-1----:R-:W-:-:S05]  /*2fc0*/  IMAD.IADD R13, R7, 0x1, R10 ;  /* 0x00000001070d7824 */ /* 0x002fca00078e020a */
        /* <DEDUP_REMOVED lines=28> */
[----:B------:R-:W2:Y:S01]  /*3190*/  LDG.E R10, desc[UR6][R8.64+0x38] ;  /* 0x00003806080a7981 */ /* 0x000ea2000c1e1900 */
[----:B------:R-:W-:Y:S02]  /*31a0*/  VIADD R11, R11, 0x10 ;  /* 0x000000100b0b7836 */ /* 0x000fe40000000000 */
[----:B--2---:R-:W-:-:S05]  /*31b0*/  IMAD.IADD R21, R13, 0x1, R10 ;  /* 0x000000010d157824 */ /* 0x004fca00078e020a */
[----:B------:R1:W-:Y:S04]  /*31c0*/  ST.E desc[UR4][R2.64], R21 ;  /* 0x0000001502007985 */ /* 0x0003e8000c101904 */
[----:B------:R-:W0:Y:S01]  /*31d0*/  LDG.E R10, desc[UR6][R8.64+0x3c] ;  /* 0x00003c06080a7981 */ /* 0x000e22000c1e1900 */
[----:B------:R-:W-:Y:S01]  /*31e0*/  ISETP.NE.AND P3, PT, R11, R0, PT ;  /* 0x000000000b00720c */ /* 0x000fe20003f65270 */
[----:B0-----:R-:W-:-:S05]  /*31f0*/  IMAD.IADD R7, R21, 0x1, R10 ;  /* 0x0000000115077824 */ /* 0x001fca00078e020a */
[----:B------:R1:W-:Y:S07]  /*3200*/  ST.E desc[UR4][R2.64], R7 ;  /* 0x0000000702007985 */ /* 0x0003ee000c101904 */
[----:B------:R-:W-:Y:S05]  /*3210*/  @P3 BRA `(.L_x_20) ;  /* 0xfffffffc00183947 */ /* 0x000fea000383ffff */
[----:B------:R-:W-:Y:S05]  /*3220*/  BSYNC.RECONVERGENT B1 ;  /* 0x0000000000017941 */ /* 0x000fea0003800200 */
.L_x_19:
[----:B------:R-:W-:-:S07]  /*3230*/  IMAD.MOV.U32 R9, RZ, RZ, R0 ;  /* 0x000000ffff097224 */ /* 0x000fce00078e0000 */
.L_x_18:
[----:B------:R-:W-:-:S13]  /*3240*/  ISETP.NE.AND P3, PT, R14, RZ, PT ;  /* 0x000000ff0e00720c */ /* 0x000fda0003f65270 */
[----:B------:R-:W-:Y:S05]  /*3250*/  @!P3 BRA `(.L_x_21) ;  /* 0x0000000400a4b947 */ /* 0x000fea0003800000 */
[----:B------:R-:W-:Y:S01]  /*3260*/  ISETP.NE.AND P3, PT, R15, RZ, PT ;  /* 0x000000ff0f00720c */ /* 0x000fe20003f65270 */
[----:B------:R-:W-:-:S12]  /*3270*/  @!P1 BRA `(.L_x_22) ;  /* 0x0000000000a49947 */ /* 0x000fd80003800000 */
[----:B-1----:R-:W0:Y:S01]  /*3280*/  LDC.64 R12, c[0x0][0x388] ;  /* 0x0000e200ff0c7b82 */ /* 0x002e220000000a00 */
[----:B------:R-:W-:Y:S01]  /*3290*/  R2UR UR4, R18 ;  /* 0x00000000120472ca */ /* 0x000fe200000e0000 */
[----:B------:R-:W-:Y:S01]  /*32a0*/  IMAD.IADD R11, R6, 0x1, R9 ;  /* 0x00000001060b7824 */ /* 0x000fe200078e0209 */
[----:B------:R-:W-:-:S03]  /*32b0*/  R2UR UR5, R19 ;  /* 0x00000000130572ca */ /* 0x000fc600000e0000 */
[----:B0-----:R-:W-:-:S10]  /*32c0*/  IMAD.WIDE.U32 R12, R11, 0x4, R12 ;  /* 0x000000040b0c7825 */ /* 0x001fd400078e000c */
[----:B------:R-:W2:Y:S01]  /*32d0*/  LDG.E R12, desc[UR4][R12.64] ;  /* 0x000000040c0c7981 */ /* 0x000ea2000c1e1900 */
[----:B------:R-:W0:Y:S01]  /*32e0*/  LDCU.64 UR4, c[0x0][0x388] ;  /* 0x00007100ff0477ac */ /* 0x000e220008000a00 */
[----:B------:R-:W-:Y:S02]  /*32f0*/  IADD3 R8, P4, PT, R6, R9, RZ ;  /* 0x0000000906087210 */ /* 0x000fe40007f9e0ff */
[C---:B------:R-:W-:Y:S02]  /*3300*/  R2UR UR6, R18.reuse ;  /* 0x00000000120672ca */ /* 0x040fe400000e0000 */
[C---:B------:R-:W-:Y:S01]  /*3310*/  R2UR UR7, R19.reuse ;  /* 0x00000000130772ca */ /* 0x040fe200000e0000 */
[----:B------:R-:W-:Y:S01]  /*3320*/  IMAD.X R11, RZ, RZ, RZ, P4 ;  /* 0x000000ffff0b7224 */ /* 0x000fe200020e06ff */
[----:B------:R-:W-:Y:S02]  /*3330*/  R2UR UR8, R18 ;  /* 0x00000000120872ca */ /* 0x000fe400000e0000 */
[----:B------:R-:W-:-:S02]  /*3340*/  R2UR UR9, R19 ;  /* 0x00000000130972ca */ /* 0x000fc400000e0000 */
[----:B0-----:R-:W-:-:S04]  /*3350*/  LEA R10, P4, R8, UR4, 0x2 ;  /* 0x00000004080a7c11 */ /* 0x001fc8000f8810ff */
[----:B------:R-:W-:Y:S01]  /*3360*/  LEA.HI.X R11, R8, UR5, R11, 0x2, P4 ;  /* 0x00000005080b7c11 */ /* 0x000fe2000a0f140b */
[----:B--2---:R-:W-:-:S05]  /*3370*/  IMAD.IADD R7, R7, 0x1, R12 ;  /* 0x0000000107077824 */ /* 0x004fca00078e020c */
[----:B------:R0:W-:Y:S04]  /*3380*/  ST.E desc[UR6][R2.64], R7 ;  /* 0x0000000702007985 */ /* 0x0001e8000c101906 */
[----:B------:R-:W2:Y:S01]  /*3390*/  LDG.E R8, desc[UR8][R10.64+0x4] ;  /* 0x000004080a087981 */ /* 0x000ea2000c1e1900 */
[----:B------:R-:W-:Y:S02]  /*33a0*/  R2UR UR4, R18 ;  /* 0x00000000120472ca */ /* 0x000fe400000e0000 */
[----:B------:R-:W-:Y:S01]  /*33b0*/  R2UR UR5, R19 ;  /* 0x00000000130572ca */ /* 0x000fe200000e0000 */
[----:B--2---:R-:W-:-:S12]  /*33c0*/  IMAD.IADD R13, R7, 0x1, R8 ;  /* 0x00000001070d7824 */ /* 0x004fd800078e0208 */
        /* <DEDUP_REMOVED lines=13> */
[----:B------:R-:W2:Y:S02]  /*34a0*/  LDG.E R8, desc[UR6][R10.64+0x18] ;  /* 0x000018060a087981 */ /* 0x000ea4000c1e1900 */
[----:B--2---:R-:W-:-:S05]  /*34b0*/  IMAD.IADD R27, R21, 0x1, R8 ;  /* 0x00000001151b7824 */ /* 0x004fca00078e0208 */
[----:B------:R3:W-:Y:S04]  /*34c0*/  ST.E desc[UR4][R2.64], R27 ;  /* 0x0000001b02007985 */ /* 0x0007e8000c101904 */
[----:B------:R-:W0:Y:S01]  /*34d0*/  LDG.E R8, desc[UR6][R10.64+0x1c] ;  /* 0x00001c060a087981 */ /* 0x000e22000c1e1900 */
[----:B------:R-:W-:Y:S02]  /*34e0*/  VIADD R9, R9, 0x8 ;  /* 0x0000000809097836 */ /* 0x000fe40000000000 */
[----:B0-----:R-:W-:-:S05]  /*34f0*/  IMAD.IADD R7, R27, 0x1, R8 ;  /* 0x000000011b077824 */ /* 0x001fca00078e0208 */
[----:B------:R3:W-:Y:S02]  /*3500*/  ST.E desc[UR4][R2.64], R7 ;  /* 0x0000000702007985 */ /* 0x0007e4000c101904 */
.L_x_22:
[----:B------:R-:W-:Y:S05]  /*3510*/  @!P3 BRA `(.L_x_21) ;  /* 0x0000000000f4b947 */ /* 0x000fea0003800000 */
[----:B------:R-:W-:Y:S01]  /*3520*/  ISETP.NE.AND P3, PT, R4, RZ, PT ;  /* 0x000000ff0400720c */ /* 0x000fe20003f65270 */
[----:B------:R-:W-:-:S12]  /*3530*/  @!P2 BRA `(.L_x_23) ;  /* 0x000000000074a947 */ /* 0x000fd80003800000 */
[----:B------:R-:W0:Y:S01]  /*3540*/  LDC.64 R10, c[0x0][0x388] ;  /* 0x0000e200ff0a7b82 */ /* 0x000e220000000a00 */
[----:B------:R-:W-:Y:S01]  /*3550*/  R2UR UR4, R18 ;  /* 0x00000000120472ca */ /* 0x000fe200000e0000 */
[----:B-1-3--:R-:W-:Y:S01]  /*3560*/  IMAD.IADD R13, R6, 0x1, R9 ;  /* 0x00000001060d7824 */ /* 0x00afe200078e0209 */
        /* <DEDUP_REMOVED lines=19> */
[----:B------:R-:W3:Y:S02]  /*36a0*/  LDG.E R8, desc[UR6][R10.64+0x8] ;  /* 0x000008060a087981 */ /* 0x000ee4000c1e1900 */
[----:B---3--:R-:W-:-:S05]  /*36b0*/  IMAD.IADD R21, R13, 0x1, R8 ;  /* 0x000000010d157824 */ /* 0x008fca00078e0208 */
[----:B------:R2:W-:Y:S04]  /*36c0*/  ST.E desc[UR4][R2.64], R21 ;  /* 0x0000001502007985 */ /* 0x0005e8000c101904 */
[----:B------:R-:W0:Y:S01]  /*36d0*/  LDG.E R8, desc[UR6][R10.64+0xc] ;  /* 0x00000c060a087981 */ /* 0x000e22000c1e1900 */
[----:B------:R-:W-:Y:S02]  /*36e0*/  VIADD R9, R9, 0x4 ;  /* 0x0000000409097836 */ /* 0x000fe40000000000 */
[----:B0-----:R-:W-:-:S05]  /*36f0*/  IMAD.IADD R7, R21, 0x1, R8 ;  /* 0x0000000115077824 */ /* 0x001fca00078e0208 */
[----:B------:R2:W-:Y:S02]  /*3700*/  ST.E desc[UR4][R2.64], R7 ;  /* 0x0000000702007985 */ /* 0x0005e4000c101904 */
.L_x_23:
[----:B------:R-:W-:Y:S05]  /*3710*/  @!P3 BRA `(.L_x_21) ;  /* 0x000000000074b947 */ /* 0x000fea0003800000 */
[----:B------:R-:W0:Y:S01]  /*3720*/  LDC.64 R10, c[0x0][0x388] ;  /* 0x0000e200ff0a7b82 */ /* 0x000e220000000a00 */
[----:B------:R-:W-:Y:S01]  /*3730*/  R2UR UR4, R18 ;  /* 0x00000000120472ca */ /* 0x000fe200000e0000 */
[----:B-123--:R-:W-:Y:S01]  /*3740*/  IMAD.IADD R13, R6, 0x1, R9 ;  /* 0x00000001060d7824 */ /* 0x00efe200078e0209 */
[----:B------:R-:W-:-:S03]  /*3750*/  R2UR UR5, R19 ;  /* 0x00000000130572ca */ /* 0x000fc600000e0000 */
[----:B0-----:R-:W-:-:S10]  /*3760*/  IMAD.WIDE.U32 R10, R13, 0x4, R10 ;  /* 0x000000040d0a7825 */ /* 0x001fd400078e000a */
[----:B------:R-:W2:Y:S01]  /*3770*/  LDG.E R10, desc[UR4][R10.64] ;  /* 0x000000040a0a7981 */ /* 0x000ea2000c1e1900 */
[----:B------:R-:W-:Y:S01]  /*3780*/  ISETP.NE.AND P3, PT, R4, 0x1, PT ;  /* 0x000000010400780c */ /* 0x000fe20003f65270 */
[----:B--2---:R-:W-:-:S05]  /*3790*/  IMAD.IADD R13, R10, 0x1, R7 ;  /* 0x000000010a0d7824 */ /* 0x004fca00078e0207 */
[----:B------:R0:W-:Y:S07]  /*37a0*/  ST.E desc[UR4][R2.64], R13 ;  /* 0x0000000d02007985 */ /* 0x0001ee000c101904 */
[----:B------:R-:W-:Y:S05]  /*37b0*/  @!P3 BRA `(.L_x_21) ;  /* 0x00000000004cb947 */ /* 0x000fea0003800000 */
[----:B------:R-:W1:Y:S01]  /*37c0*/  LDCU.64 UR4, c[0x0][0x388] ;  /* 0x00007100ff0477ac */ /* 0x000e620008000a00 */
[----:B------:R-:W-:Y:S02]  /*37d0*/  IADD3 R7, P3, PT, R6, R9, RZ ;  /* 0x0000000906077210 */ /* 0x000fe40007f7e0ff */
[----:B------:R-:W-:Y:S02]  /*37e0*/  R2UR UR6, R18 ;  /* 0x00000000120672ca */ /* 0x000fe400000e0000 */
[----:B------:R-:W-:Y:S01]  /*37f0*/  R2UR UR7, R19 ;  /* 0x00000000130772ca */ /* 0x000fe200000e0000 */
[----:B------:R-:W-:Y:S01]  /*3800*/  IMAD.X R8, RZ, RZ, RZ, P3 ;  /* 0x000000ffff087224 */ /* 0x000fe200018e06ff */
[----:B-1----:R-:W-:-:S04]  /*3810*/  LEA R6, P3, R7, UR4, 0x2 ;  /* 0x0000000407067c11 */ /* 0x002fc8000f8610ff */
[----:B------:R-:W-:-:S07]  /*3820*/  LEA.HI.X R7, R7, UR5, R8, 0x2, P3 ;  /* 0x0000000507077c11 */ /* 0x000fce00098f1408 */
[----:B------:R-:W2:Y:S01]  /*3830*/  LDG.E R8, desc[UR6][R6.64+0x4] ;  /* 0x0000040606087981 */ /* 0x000ea2000c1e1900 */
[----:B------:R-:W-:Y:S02]  /*3840*/  R2UR UR4, R18 ;  /* 0x00000000120472ca */ /* 0x000fe400000e0000 */
[----:B------:R-:W-:Y:S02]  /*3850*/  R2UR UR5, R19 ;  /* 0x00000000130572ca */ /* 0x000fe400000e0000 */
[----:B------:R-:W-:Y:S01]  /*3860*/  ISETP.NE.AND P3, PT, R4, 0x2, PT ;  /* 0x000000020400780c */ /* 0x000fe20003f65270 */
[----:B--2---:R-:W-:-:S10]  /*3870*/  IMAD.IADD R9, R13, 0x1, R8 ;  /* 0x000000010d097824 */ /* 0x004fd400078e0208 */
[----:B------:R4:W-:Y:S02]  /*3880*/  ST.E desc[UR4][R2.64], R9 ;  /* 0x0000000902007985 */ /* 0x0009e4000c101904 */
[----:B------:R-:W-:Y:S05]  /*3890*/  @!P3 BRA `(.L_x_21) ;  /* 0x000000000014b947 */ /* 0x000fea0003800000 */
[----:B------:R-:W-:Y:S02]  /*38a0*/  R2UR UR4, R18 ;  /* 0x00000000120472ca */ /* 0x000fe400000e0000 */
[----:B------:R-:W-:-:S13]  /*38b0*/  R2UR UR5, R19 ;  /* 0x00000000130572ca */ /* 0x000fda00000e0000 */
[----:B------:R-:W4:Y:S02]  /*38c0*/  LDG.E R6, desc[UR4][R6.64+0x8] ;  /* 0x0000080406067981 */ /* 0x000f24000c1e1900 */
[----:B----4-:R-:W-:-:S05]  /*38d0*/  IMAD.IADD R9, R9, 0x1, R6 ;  /* 0x0000000109097824 */ /* 0x010fca00078e0206 */
[----:B------:R1:W-:Y:S02]  /*38e0*/  ST.E desc[UR4][R2.64], R9 ;  /* 0x0000000902007985 */ /* 0x0003e4000c101904 */
.L_x_21:
[----:B------:R-:W5:Y:S01]  /*38f0*/  LDCU UR4, c[0x0][0x390] ;  /* 0x00007200ff0477ac */ /* 0x000f620008000800 */
[----:B------:R-:W-:Y:S02]  /*3900*/  VIADD R5, R5, 0x1 ;  /* 0x0000000105057836 */ /* 0x000fe40000000000 */
[----:B-----5:R-:W-:-:S05]  /*3910*/  IMAD.U32 R6, RZ, RZ, UR4 ;  /* 0x00000004ff067e24 */ /* 0x020fca000f8e00ff */
[----:B------:R-:W-:-:S13]  /*3920*/  ISETP.NE.AND P3, PT, R5, R6, PT ;  /* 0x000000060500720c */ /* 0x000fda0003f65270 */
[----:B------:R-:W-:Y:S05]  /*3930*/  @P3 BRA `(.L_x_24) ;  /* 0xfffffff400103947 */ /* 0x000fea000383ffff */
[----:B------:R-:W-:Y:S05]  /*3940*/  BSYNC.RECONVERGENT B0 ;  /* 0x0000000000007941 */ /* 0x000fea0003800200 */
.L_x_17:
[----:B------:R-:W-:Y:S05]  /*3950*/  BRA `(.L_x_15) ;  /* 0x0000000400e87947 */ /* 0x000fea0003800000 */
.L_x_16:
[C---:B------:R-:W-:Y:S01]  /*3960*/  ISETP.GE.U32.AND P0, PT, R6.reuse, 0x8, PT ;  /* 0x000000080600780c */ /* 0x040fe20003f06070 */
[----:B------:R-:W-:Y:S01]  /*3970*/  IMAD.MOV.U32 R7, RZ, RZ, RZ ;  /* 0x000000ffff077224 */ /* 0x000fe200078e00ff */
[----:B------:R-:W-:-:S04]  /*3980*/  LOP3.LUT R0, R6, 0x7, RZ, 0xc0, !PT ;  /* 0x0000000706007812 */ /* 0x000fc800078ec0ff */
[----:B------:R-:W-:-:S07]  /*3990*/  ISETP.NE.AND P1, PT, R0, RZ, PT ;  /* 0x000000ff0000720c */ /* 0x000fce0003f25270 */
[----:B------:R-:W-:Y:S06]  /*39a0*/  @!P0 BRA `(.L_x_25) ;  /* 0x0000000000e48947 */ /* 0x000fec0003800000 */
[----:B------:R-:W-:Y:S01]  /*39b0*/  BSSY.RECONVERGENT B0, `(.L_x_25) ;  /* 0x0000038000007945 */ /* 0x000fe20003800200 */
[----:B------:R-:W-:Y:S01]  /*39c0*/  LOP3.LUT R7, R6, 0x7ffffff8, RZ, 0xc0, !PT ;  /* 0x7ffffff806077812 */ /* 0x000fe200078ec0ff */
[----:B------:R-:W-:-:S07]  /*39d0*/  IMAD.MOV.U32 R9, RZ, RZ, RZ ;  /* 0x000000ffff097224 */ /* 0x000fce00078e00ff */
.L_x_26:
[C---:B------:R-:W-:Y:S01]  /*39e0*/  R2UR UR4, R18.reuse ;  /* 0x00000000120472ca */ /* 0x040fe200000e0000 */
[----:B0-----:R-:W-:Y:S01]  /*39f0*/  IMAD.WIDE.U32 R2, R9, 0x4, R22 ;  /* 0x0000000409027825 */ /* 0x001fe200078e0016 */
[----:B------:R-:W-:Y:S02]  /*3a00*/  R2UR UR5, R19 ;  /* 0x00000000130572ca */ /* 0x000fe400000e0000 */
[C---:B------:R-:W-:Y:S01]  /*3a10*/  R2UR UR6, R18.reuse ;  /* 0x00000000120672ca */ /* 0x040fe200000e0000 */
[----:B------:R-:W-:Y:S01]  /*3a20*/  IMAD.WIDE.U32 R4, R9, 0x4, R24 ;  /* 0x0000000409047825 */ /* 0x000fe200078e0018 */
[----:B------:R-:W-:Y:S02]  /*3a30*/  R2UR UR7, R19 ;  /* 0x00000000130772ca */ /* 0x000fe400000e0000 */
[----:B------:R-:W-:Y:S01]  /*3a40*/  R2UR UR8, R18 ;  /* 0x00000000120872ca */ /* 0x000fe200000e0000 */
[----:B------:R-:W-:Y:S01]  /*3a50*/  VIADD R9, R9, 0x8 ;  /* 0x0000000809097836 */ /* 0x000fe20000000000 */
[----:B------:R-:W-:-:S02]  /*3a60*/  R2UR UR9, R19 ;  /* 0x00000000130972ca */ /* 0x000fc400000e0000 */
[C---:B------:R-:W-:Y:S02]  /*3a70*/  R2UR UR10, R18.reuse ;  /* 0x00000000120a72ca */ /* 0x040fe400000e0000 */
[C---:B------:R-:W-:Y:S01]  /*3a80*/  R2UR UR11, R19.reuse ;  /* 0x00000000130b72ca */ /* 0x040fe200000e0000 */
[----:B------:R0:W-:Y:S01]  /*3a90*/  ST.E desc[UR4][R2.64], RZ ;  /* 0x000000ff02007985 */ /* 0x0001e2000c101904 */
[C---:B------:R-:W-:Y:S02]  /*3aa0*/  R2UR UR12, R18.reuse ;  /* 0x00000000120c72ca */ /* 0x040fe400000e0000 */
[C---:B------:R-:W-:Y:S01]  /*3ab0*/  R2UR UR13, R19.reuse ;  /* 0x00000000130d72ca */ /* 0x040fe200000e0000 */
[----:B------:R0:W-:Y:S01]  /*3ac0*/  ST.E desc[UR6][R4.64], RZ ;  /* 0x000000ff04007985 */ /* 0x0001e2000c101906 */
[C---:B------:R-:W-:Y:S02]  /*3ad0*/  R2UR UR14, R18.reuse ;  /* 0x00000000120e72ca */ /* 0x040fe400000e0000 */
[----:B------:R-:W-:Y:S01]  /*3ae0*/  R2UR UR15, R19 ;  /* 0x00000000130f72ca */ /* 0x000fe200000e0000 */
[----:B------:R0:W-:Y:S01]  /*3af0*/  ST.E desc[UR8][R2.64+0x4], RZ ;  /* 0x000004ff02007985 */ /* 0x0001e2000c101908 */
[----:B------:R-:W-:-:S02]  /*3b00*/  R2UR UR16, R18 ;  /* 0x00000000121072ca */ /* 0x000fc400000e0000 */
        /* <DEDUP_REMOVED lines=27> */
[----:B------:R-:W-:Y:S01]  /*3cc0*/  R2UR UR35, R19 ;  /* 0x00000000132372ca */ /* 0x000fe200000e0000 */
[----:B------:R0:W-:Y:S01]  /*3cd0*/  ST.E desc[UR28][R2.64+0x18], RZ ;  /* 0x000018ff02007985 */ /* 0x0001e2000c10191c */
[----:B------:R-:W-:-:S03]  /*3ce0*/  ISETP.NE.AND P0, PT, R9, R7, PT ;  /* 0x000000070900720c */ /* 0x000fc60003f05270 */
[----:B------:R0:W-:Y:S04]  /*3cf0*/  ST.E desc[UR30][R4.64+0x18], RZ ;  /* 0x000018ff04007985 */ /* 0x0001e8000c10191e */
[----:B------:R0:W-:Y:S04]  /*3d00*/  ST.E desc[UR32][R2.64+0x1c], RZ ;  /* 0x00001cff02007985 */ /* 0x0001e8000c101920 */
[----:B------:R0:W-:Y:S02]  /*3d10*/  ST.E desc[UR34][R4.64+0x1c], RZ ;  /* 0x00001cff04007985 */ /* 0x0001e4000c101922 */
[----:B------:R-:W-:Y:S05]  /*3d20*/  @P0 BRA `(.L_x_26) ;  /* 0xfffffffc002c0947 */ /* 0x000fea000383ffff */
[----:B------:R-:W-:Y:S05]  /*3d30*/  BSYNC.RECONVERGENT B0 ;  /* 0x0000000000007941 */ /* 0x000fea0003800200 */
.L_x_25:
[----:B------:R-:W-:Y:S05]  /*3d40*/  @!P1 BRA `(.L_x_15) ;  /* 0x0000000000ec9947 */ /* 0x000fea0003800000 */
[----:B------:R-:W-:Y:S02]  /*3d50*/  ISETP.GE.U32.AND P0, PT, R0, 0x4, PT ;  /* 0x000000040000780c */ /* 0x000fe40003f06070 */
[----:B------:R-:W-:-:S04]  /*3d60*/  LOP3.LUT R8, R6, 0x3, RZ, 0xc0, !PT ;  /* 0x0000000306087812 */ /* 0x000fc800078ec0ff */
[----:B------:R-:W-:-:S07]  /*3d70*/  ISETP.NE.AND P1, PT, R8, RZ, PT ;  /* 0x000000ff0800720c */ /* 0x000fce0003f25270 */
[----:B------:R-:W-:Y:S06]  /*3d80*/  @!P0 BRA `(.L_x_27) ;  /* 0x00000000006c8947 */ /* 0x000fec0003800000 */
        /* <DEDUP_REMOVED lines=21> */
[----:B------:R-:W-:Y:S02]  /*3ee0*/  R2UR UR18, R18 ;  /* 0x00000000121272ca */ /* 0x000fe400000e0000 */
[----:B------:R-:W-:Y:S01]  /*3ef0*/  R2UR UR19, R19 ;  /* 0x00000000131372ca */ /* 0x000fe200000e0000 */
[----:B------:R1:W-:Y:S04]  /*3f00*/  ST.E desc[UR12][R2.64+0x8], RZ ;  /* 0x000008ff02007985 */ /* 0x0003e8000c10190c */
[----:B------:R1:W-:Y:S04]  /*3f10*/  ST.E desc[UR14][R4.64+0x8], RZ ;  /* 0x000008ff04007985 */ /* 0x0003e8000c10190e */
[----:B------:R1:W-:Y:S04]  /*3f20*/  ST.E desc[UR16][R2.64+0xc], RZ ;  /* 0x00000cff02007985 */ /* 0x0003e8000c101910 */
[----:B------:R1:W-:Y:S02]  /*3f30*/  ST.E desc[UR18][R4.64+0xc], RZ ;  /* 0x00000cff04007985 */ /* 0x0003e4000c101912 */
.L_x_27:
[----:B------:R-:W-:Y:S05]  /*3f40*/  @!P1 BRA `(.L_x_15) ;  /* 0x00000000006c9947 */ /* 0x000fea0003800000 */
[----:B------:R-:W-:Y:S02]  /*3f50*/  LOP3.LUT R0, R6, 0x1, RZ, 0xc0, !PT ;  /* 0x0000000106007812 */ /* 0x000fe400078ec0ff */
[----:B------:R-:W-:Y:S02]  /*3f60*/  ISETP.NE.AND P0, PT, R8, 0x1, PT ;  /* 0x000000010800780c */ /* 0x000fe40003f05270 */
[----:B------:R-:W-:-:S13]  /*3f70*/  ISETP.NE.U32.AND P1, PT, R0, 0x1, PT ;  /* 0x000000010000780c */ /* 0x000fda0003f25070 */
[C---:B------:R-:W-:Y:S02]  /*3f80*/  @!P1 R2UR UR12, R18.reuse ;  /* 0x00000000120c92ca */ /* 0x040fe400000e0000 */
[C---:B------:R-:W-:Y:S02]  /*3f90*/  @!P1 R2UR UR13, R19.reuse ;  /* 0x00000000130d92ca */ /* 0x040fe400000e0000 */
[----:B------:R-:W-:Y:S02]  /*3fa0*/  @!P1 R2UR UR14, R18 ;  /* 0x00000000120e92ca */ /* 0x000fe400000e0000 */
[----:B------:R-:W-:Y:S01]  /*3fb0*/  @!P1 R2UR UR15, R19 ;  /* 0x00000000130f92ca */ /* 0x000fe200000e0000 */
[----:B------:R-:W-:-:S14]  /*3fc0*/  @!P0 BRA `(.L_x_28) ;  /* 0x00000000003c8947 */ /* 0x000fdc0003800000 */
[C---:B------:R-:W-:Y:S01]  /*3fd0*/  R2UR UR4, R18.reuse ;  /* 0x00000000120472ca */ /* 0x040fe200000e0000 */
[----:B01----:R-:W-:Y:S01]  /*3fe0*/  IMAD.WIDE.U32 R2, R7, 0x4, R22 ;  /* 0x0000000407027825 */ /* 0x003fe200078e0016 */
[----:B------:R-:W-:Y:S02]  /*3ff0*/  R2UR UR5, R19 ;  /* 0x00000000130572ca */ /* 0x000fe400000e0000 */
[C---:B------:R-:W-:Y:S01]  /*4000*/  R2UR UR6, R18.reuse ;  /* 0x00000000120672ca */ /* 0x040fe200000e0000 */
[----:B------:R-:W-:Y:S01]  /*4010*/  IMAD.WIDE.U32 R4, R7, 0x4, R24 ;  /* 0x0000000407047825 */ /* 0x000fe200078e0018 */
[----:B------:R-:W-:Y:S02]  /*4020*/  R2UR UR7, R19 ;  /* 0x00000000130772ca */ /* 0x000fe400000e0000 */
[----:B------:R-:W-:Y:S01]  /*4030*/  R2UR UR8, R18 ;  /* 0x00000000120872ca */ /* 0x000fe200000e0000 */
[----:B------:R-:W-:Y:S01]  /*4040*/  VIADD R7, R7, 0x2 ;  /* 0x0000000207077836 */ /* 0x000fe20000000000 */
[----:B------:R-:W-:-:S02]  /*4050*/  R2UR UR9, R19 ;  /* 0x00000000130972ca */ /* 0x000fc400000e0000 */
[----:B------:R-:W-:Y:S02]  /*4060*/  R2UR UR10, R18 ;  /* 0x00000000120a72ca */ /* 0x000fe400000e0000 */
[----:B------:R-:W-:Y:S01]  /*4070*/  R2UR UR11, R19 ;  /* 0x00000000130b72ca */ /* 0x000fe200000e0000 */
[----:B------:R2:W-:Y:S04]  /*4080*/  ST.E desc[UR4][R2.64], RZ ;  /* 0x000000ff02007985 */ /* 0x0005e8000c101904 */
[----:B------:R2:W-:Y:S04]  /*4090*/  ST.E desc[UR6][R4.64], RZ ;  /* 0x000000ff04007985 */ /* 0x0005e8000c101906 */
[----:B------:R2:W-:Y:S04]  /*40a0*/  ST.E desc[UR8][R2.64+0x4], RZ ;  /* 0x000004ff02007985 */ /* 0x0005e8000c101908 */
[----:B------:R2:W-:Y:S02]  /*40b0*/  ST.E desc[UR10][R4.64+0x4], RZ ;  /* 0x000004ff04007985 */ /* 0x0005e4000c10190a */
.L_x_28:
[----:B012---:R-:W-:-:S04]  /*40c0*/  @!P1 IMAD.WIDE.U32 R4, R7, 0x4, R22 ;  /* 0x0000000407049825 */ /* 0x007fc800078e0016 */
[----:B------:R-:W-:Y:S01]  /*40d0*/  @!P1 IMAD.WIDE.U32 R2, R7, 0x4, R24 ;  /* 0x0000000407029825 */ /* 0x000fe200078e0018 */
[----:B------:R2:W-:Y:S04]  /*40e0*/  @!P1 ST.E desc[UR12][R4.64], RZ ;  /* 0x000000ff04009985 */ /* 0x0005e8000c10190c */
[----:B------:R2:W-:Y:S02]  /*40f0*/  @!P1 ST.E desc[UR14][R2.64], RZ ;  /* 0x000000ff02009985 */ /* 0x0005e4000c10190e */
.L_x_15:
[----:B------:R-:W5:Y:S01]  /*4100*/  LDCU UR4, c[0x0][0x394] ;  /* 0x00007280ff0477ac */ /* 0x000f620008000800 */
[----:B------:R-:W-:Y:S01]  /*4110*/  BSSY.RECONVERGENT B0, `(.L_x_29) ;  /* 0x000028d000007945 */ /* 0x000fe20003800200 */
[----:B01234-:R-:W-:Y:S01]  /*4120*/  IMAD.MOV.U32 R2, RZ, RZ, RZ ;  /* 0x000000ffff027224 */ /* 0x01ffe200078e00ff */
[----:B-----5:R-:W-:-:S04]  /*4130*/  VIMNMX R0, PT, PT, R6, UR4, PT ;  /* 0x0000000406007c48 */ /* 0x020fc8000bfe0100 */
[----:B------:R-:W-:-:S13]  /*4140*/  ISETP.GE.AND P0, PT, R0, 0x1, PT ;  /* 0x000000010000780c */ /* 0x000fda0003f06270 */
[----:B------:R-:W-:Y:S05]  /*4150*/  @!P0 BRA `(.L_x_30) ;  /* 0x0000002800208947 */ /* 0x000fea0003800000 */
[C---:B------:R-:W-:Y:S01]  /*4160*/  LOP3.LUT R0, R6.reuse, 0x7, RZ, 0xc0, !PT ;  /* 0x0000000706007812 */ /* 0x040fe200078ec0ff */
[----:B------:R-:W-:Y:S01]  /*4170*/  IMAD.MOV.U32 R7, RZ, RZ, RZ ;  /* 0x000000ffff077224 */ /* 0x000fe200078e00ff */
[C---:B------:R-:W-:Y:S01]  /*4180*/  LOP3.LUT R3, R6.reuse, 0x3, RZ, 0xc0, !PT ;  /* 0x0000000306037812 */ /* 0x040fe200078ec0ff */
[----:B------:R-:W-:Y:S01]  /*4190*/  IMAD.MOV.U32 R2, RZ, RZ, RZ ;  /* 0x000000ffff027224 */ /* 0x000fe200078e00ff */
[C---:B------:R-:W-:Y:S02]  /*41a0*/  LOP3.LUT R4, R6.reuse, 0x7ffffff8, RZ, 0xc0, !PT ;  /* 0x7ffffff806047812 */ /* 0x040fe400078ec0ff */
[----:B------:R-:W-:-:S07]  /*41b0*/  LOP3.LUT R5, R6, 0x7ffffffc, RZ, 0xc0, !PT ;  /* 0x7ffffffc06057812 */ /* 0x000fce00078ec0ff */
.L_x_78:
[----:B------:R-:W-:Y:S01]  /*41c0*/  R2UR UR4, R18 ;  /* 0x00000000120472ca */ /* 0x000fe200000e0000 */
[----:B------:R-:W-:Y:S01]  /*41d0*/  IMAD.WIDE.U32 R12, R7, 0x4, R16 ;  /* 0x00000004070c7825 */ /* 0x000fe200078e0010 */
[----:B------:R-:W-:-:S13]  /*41e0*/  R2UR UR5, R19 ;  /* 0x00000000130572ca */ /* 0x000fda00000e0000 */
[----:B0----5:R0:W5:Y:S01]  /*41f0*/  LD.E R6, desc[UR4][R12.64] ;  /* 0x000000040c067980 */ /* 0x021162000c101900 */
[----:B-1----:R-:W1:Y:S01]  /*4200*/  LDCU.64 UR4, c[0x0][0x390] ;  /* 0x00007200ff0477ac */ /* 0x002e620008000a00 */
[----:B------:R-:W-:Y:S02]  /*4210*/  VIADD R7, R7, 0x1 ;  /* 0x0000000107077836 */ /* 0x000fe40000000000 */
[----:B------:R-:W-:Y:S01]  /*4220*/  IMAD.MOV.U32 R11, RZ, RZ, RZ ;  /* 0x000000ffff0b7224 */ /* 0x000fe200078e00ff */
[----:B-1----:R-:W-:Y:S01]  /*4230*/  UISETP.GE.U32.AND UP0, UPT, UR4, 0x8, UPT ;  /* 0x000000080400788c */ /* 0x002fe2000bf06070 */
[----:B------:R-:W-:-:S05]  /*4240*/  IMAD.U32 R9, RZ, RZ, UR5 ;  /* 0x00000005ff097e24 */ /* 0x000fca000f8e00ff */
[----:B------:R-:W-:-:S03]  /*4250*/  ISETP.NE.AND P0, PT, R7, R9, PT ;  /* 0x000000090700720c */ /* 0x000fc60003f05270 */
[----:B0-----:R-:W-:Y:S10]  /*4260*/  BRA.U !UP0, `(.L_x_31) ;  /* 0x0000001108387547 */ /* 0x001ff4000b800000 */
[----:B------:R-:W0:Y:S01]  /*4270*/  LDC.64 R10, c[0x0][0x388] ;  /* 0x0000e200ff0a7b82 */ /* 0x000e220000000a00 */
[----:B------:R-:W-:Y:S02]  /*4280*/  R2UR UR4, R18 ;  /* 0x00000000120472ca */ /* 0x000fe400000e0000 */
[----:B------:R-:W-:Y:S01]  /*4290*/  R2UR UR5, R19 ;  /* 0x00000000130572ca */ /* 0x000fe200000e0000 */
[----:B0----5:R-:W-:-:S12]  /*42a0*/  IMAD.WIDE R10, R6, 0x4, R10 ;  /* 0x00000004060a7825 */ /* 0x021fd800078e020a */
[----:B------:R-:W2:Y:S02]  /*42b0*/  LDG.E R8, desc[UR4][R10.64] ;  /* 0x000000040a087981 */ /* 0x000ea4000c1e1900 */
[----:B--2---:R-:W-:-:S13]  /*42c0*/  ISETP.GE.AND P1, PT, R8, 0x1, PT ;  /* 0x000000010800780c */ /* 0x004fda0003f26270 */
[----:B------:R-:W-:Y:S02]  /*42d0*/  @P1 R2UR UR4, R18 ;  /* 0x00000000120412ca */ /* 0x000fe400000e0000 */
[----:B------:R-:W-:-:S13]  /*42e0*/  @P1 R2UR UR5, R19 ;  /* 0x00000000130512ca */ /* 0x000fda00000e0000 */
[----:B------:R-:W2:Y:S01]  /*42f0*/  @P1 LD.E R8, desc[UR4][R24.64] ;  /* 0x0000000418081980 */ /* 0x000ea2000c101900 */
[----:B------:R-:W-:Y:S02]  /*4300*/  @P1 R2UR UR6, R18 ;  /* 0x00000000120612ca */ /* 0x000fe400000e0000 */
[----:B------:R-:W-:Y:S01]  /*4310*/  @P1 R2UR UR7, R19 ;  /* 0x00000000130712ca */ /* 0x000fe200000e0000 */
[----:B--2---:R-:W-:-:S05]  /*4320*/  @P1 VIADD R15, R8, 0xffffffff ;  /* 0xffffffff080f1836 */ /* 0x004fca0000000000 */
[----:B------:R0:W-:Y:S07]  /*4330*/  @P1 ST.E desc[UR4][R24.64], R15 ;  /* 0x0000000f18001985 */ /* 0x0001ee000c101904 */
[----:B------:R-:W2:Y:S01]  /*4340*/  @P1 LD.E R8, desc[UR6][R22.64] ;  /* 0x0000000616081980 */ /* 0x000ea2000c101900 */
[----:B------:R-:W-:Y:S01]  /*4350*/  R2UR UR6, R18 ;  /* 0x00000000120672ca */ /* 0x000fe200000e0000 */
[----:B------:R-:W-:Y:S01]  /*4360*/  IMAD.WIDE.U32 R12, R9, 0x4, R10 ;  /* 0x00000004090c7825 */ /* 0x000fe200078e000a */
[----:B------:R-:W-:-:S03]  /*4370*/  R2UR UR7, R19 ;  /* 0x00000000130772ca */ /* 0x000fc600000e0000 */
[----:B--2---:R-:W-:-:S05]  /*4380*/  @P1 VIADD R21, R8, 0x1 ;  /* 0x0000000108151836 */ /* 0x004fca0000000000 */
[----:B------:R1:W-:Y:S05]  /*4390*/  @P1 ST.E desc[UR4][R22.64], R21 ;  /* 0x0000001516001985 */ /* 0x0003ea000c101904 */
[----:B------:R-:W2:Y:S02]  /*43a0*/  LDG.E R12, desc[UR6][R12.64] ;  /* 0x000000060c0c7981 */ /* 0x000ea4000c1e1900 */
[----:B--2---:R-:W-:-:S13]  /*43b0*/  ISETP.GE.AND P1, PT, R12, 0x1, PT ;  /* 0x000000010c00780c */ /* 0x004fda0003f26270 */
[----:B------:R-:W-:Y:S02]  /*43c0*/  @P1 R2UR UR4, R18 ;  /* 0x00000000120412ca */ /* 0x000fe400000e0000 */
[----:B------:R-:W-:-:S13]  /*43d0*/  @P1 R2UR UR5, R19 ;  /* 0x00000000130512ca */ /* 0x000fda00000e0000 */
[----:B------:R-:W0:Y:S01]  /*43e0*/  @P1 LD.E R8, desc[UR4][R24.64+0x4] ;  /* 0x0000040418081980 */ /* 0x000e22000c101900 */
[----:B------:R-:W-:Y:S02]  /*43f0*/  @P1 R2UR UR6, R18 ;  /* 0x00000000120612ca */ /* 0x000fe400000e0000 */
[----:B------:R-:W-:Y:S01]  /*4400*/  @P1 R2UR UR7, R19 ;  /* 0x00000000130712ca */ /* 0x000fe200000e0000 */
[----:B0-----:R-:W-:-:S05]  /*4410*/  @P1 VIADD R15, R8, 0xffffffff ;  /* 0xffffffff080f1836 */ /* 0x001fca0000000000 */
[----:B------:R0:W-:Y:S07]  /*4420*/  @P1 ST.E desc[UR4][R24.64+0x4], R15 ;  /* 0x0000040f18001985 */ /* 0x0001ee000c101904 */
[----:B------:R-:W1:Y:S01]  /*4430*/  @P1 LD.E R8, desc[UR6][R22.64+0x4] ;  /* 0x0000040616081980 */ /* 0x000e62000c101900 */
[----:B------:R-:W-:Y:S01]  /*4440*/  R2UR UR6, R18 ;  /* 0x00000000120672ca */ /* 0x000fe200000e0000 */
[----:B------:R-:W-:Y:S01]  /*4450*/  IMAD.WIDE.U32 R12, R9, 0x8, R10 ;  /* 0x00000008090c7825 */ /* 0x000fe200078e000a */
[----:B------:R-:W-:-:S03]  /*4460*/  R2UR UR7, R19 ;  /* 0x00000000130772ca */ /* 0x000fc600000e0000 */
[----:B-1----:R-:W-:-:S05]  /*4470*/  @P1 VIADD R21, R8, 0x1 ;  /* 0x0000000108151836 */ /* 0x002fca0000000000 */
        /* <DEDUP_REMOVED lines=60> */
[----:B------:R-:W-:Y:S05]  /*4840*/  @P1 ST.E desc[UR4][R22.64+0x14], R21 ;  /* 0x0000141516001985 */ /* 0x000fea000c101904 */
        /* <DEDUP_REMOVED lines=25> */
[----:B------:R-:W-:Y:S01]  /*49e0*/  IADD3 R27, PT, PT, -R4, 0x8, RZ ;  /* 0x00000008041b7810 */ /* 0x000fe20007ffe1ff */
[----:B------:R-:W-:Y:S01]  /*49f0*/  BSSY.RECONVERGENT B1, `(.L_x_31) ;  /* 0x0000095000017945 */ /* 0x000fe20003800200 */
[----:B------:R-:W-:Y:S01]  /*4a00*/  IADD3 R30, P2, PT, R22, 0x30, RZ ;  /* 0x00000030161e7810 */ /* 0x000fe20007f5e0ff */
[----:B------:R-:W-:Y:S01]  /*4a10*/  IMAD.MOV.U32 R11, RZ, RZ, R4 ;  /* 0x000000ffff0b7224 */ /* 0x000fe200078e0004 */
[----:B------:R-:W-:-:S03]  /*4a20*/  IADD3 R28, P3, PT, R24, 0x30, RZ ;  /* 0x00000030181c7810 */ /* 0x000fc60007f7e0ff */
[----:B------:R-:W-:Y:S02]  /*4a30*/  IMAD.X R35, RZ, RZ, R23, P2 ;  /* 0x000000ffff237224 */ /* 0x000fe400010e0617 */
[----:B------:R-:W-:Y:S02]  /*4a40*/  IMAD.X R33, RZ, RZ, R25, P3 ;  /* 0x000000ffff217224 */ /* 0x000fe400018e0619 */
[----:B-1----:R-:W-:Y:S02]  /*4a50*/  @P1 VIADD R13, R8, 0x1 ;  /* 0x00000001080d1836 */ /* 0x002fe40000000000 */
[----:B------:R-:W-:-:S03]  /*4a60*/  IMAD R8, R9, 0x8, R6 ;  /* 0x0000000809087824 */ /* 0x000fc600078e0206 */
[----:B------:R0:W-:Y:S01]  /*4a70*/  @P1 ST.E desc[UR4][R22.64+0x1c], R13 ;  /* 0x00001c0d16001985 */ /* 0x0001e2000c101904 */
[----:B------:R-:W-:-:S13]  /*4a80*/  ISETP.NE.AND P1, PT, R27, RZ, PT ;  /* 0x000000ff1b00720c */ /* 0x000fda0003f25270 */
[----:B0-----:R-:W-:Y:S05]  /*4a90*/  @!P1 BRA `(.L_x_32) ;  /* 0x0000000800289947 */ /* 0x001fea0003800000 */
[----:B------:R-:W0:Y:S01]  /*4aa0*/  LDC.64 R10, c[0x0][0x388] ;  /* 0x0000e200ff0a7b82 */ /* 0x000e220000000a00 */
[----:B------:R-:W-:Y:S01]  /*4ab0*/  BSSY.RECONVERGENT B2, `(.L_x_33) ;  /* 0x0000087000027945 */ /* 0x000fe20003800200 */
.L_x_34:
[----:B------:R-:W-:Y:S01]  /*4ac0*/  R2UR UR4, R18 ;  /* 0x00000000120472ca */ /* 0x000fe200000e0000 */
[----:B0-----:R-:W-:Y:S01]  /*4ad0*/  IMAD.WIDE R20, R8, 0x4, R10 ;  /* 0x0000000408147825 */ /* 0x001fe200078e020a */
[----:B------:R-:W-:-:S13]  /*4ae0*/  R2UR UR5, R19 ;  /* 0x00000000130572ca */ /* 0x000fda00000e0000 */
[----:B--2---:R-:W2:Y:S01]  /*4af0*/  LDG.E R9, desc[UR4][R20.64] ;  /* 0x0000000414097981 */ /* 0x004ea2000c1e1900 */
[----:B------:R-:W-:Y:S02]  /*4b00*/  IMAD.MOV.U32 R12, RZ, RZ, R28 ;  /* 0x000000ffff0c7224 */ /* 0x000fe400078e001c */
[----:B------:R-:W-:Y:S01]  /*4b10*/  IMAD.MOV.U32 R13, RZ, RZ, R33 ;  /* 0x000000ffff0d7224 */ /* 0x000fe200078e0021 */
[----:B--2---:R-:W-:-:S13]  /*4b20*/  ISETP.GE.AND P1, PT, R9, 0x1, PT ;  /* 0x000000010900780c */ /* 0x004fda0003f26270 */
[----:B------:R-:W-:Y:S02]  /*4b30*/  @P1 R2UR UR4, R18 ;  /* 0x00000000120412ca */ /* 0x000fe400000e0000 */
[----:B------:R-:W-:-:S13]  /*4b40*/  @P1 R2UR UR5, R19 ;  /* 0x00000000130512ca */ /* 0x000fda00000e0000 */
[----:B------:R-:W2:Y:S01]  /*4b50*/  @P1 LD.E R9, desc[UR4][R12.64+-0x10] ;  /* 0xfffff0040c091980 */ /* 0x000ea2000c101900 */
[----:B------:R-:W-:Y:S01]  /*4b60*/  @P1 R2UR UR6, R18 ;  /* 0x00000000120612ca */ /* 0x000fe200000e0000 */
[----:B------:R-:W-:Y:S01]  /*4b70*/  IMAD.MOV.U32 R14, RZ, RZ, R30 ;  /* 0x000000ffff0e7224 */ /* 0x000fe200078e001e */
[----:B------:R-:W-:Y:S01]  /*4b80*/  @P1 R2UR UR7, R19 ;  /* 0x00000000130712ca */ /* 0x000fe200000e0000 */
[----:B------:R-:W-:Y:S02]  /*4b90*/  IMAD.MOV.U32 R15, RZ, RZ, R35 ;  /* 0x000000ffff0f7224 */ /* 0x000fe400078e0023 */
[----:B--2---:R-:W-:-:S05]  /*4ba0*/  @P1 VIADD R31, R9, 0xffffffff ;  /* 0xffffffff091f1836 */ /* 0x004fca0000000000 */
[----:B------:R0:W-:Y:S01]  /*4bb0*/  @P1 ST.E desc[UR4][R12.64+-0x10], R31 ;  /* 0xfffff01f0c001985 */ /* 0x0001e2000c101904 */
[----:B------:R-:W1:Y:S04]  /*4bc0*/  LDCU UR4, c[0x0][0x394] ;  /* 0x00007280ff0477ac */ /* 0x000e680008000800 */
[----:B------:R-:W2:Y:S01]  /*4bd0*/  @P1 LD.E R28, desc[UR6][R14.64+-0x10] ;  /* 0xfffff0060e1c1980 */ /* 0x000ea2000c101900 */
[----:B------:R-:W-:Y:S02]  /*4be0*/  R2UR UR8, R18 ;  /* 0x00000000120872ca */ /* 0x000fe400000e0000 */
[----:B------:R-:W-:Y:S01]  /*4bf0*/  R2UR UR9, R19 ;  /* 0x00000000130972ca */ /* 0x000fe200000e0000 */
[----:B-1----:R-:W-:Y:S02]  /*4c00*/  IMAD.U32 R9, RZ, RZ, UR4 ;  /* 0x00000004ff097e24 */ /* 0x002fe4000f8e00ff */
[----:B--2---:R-:W-:-:S02]  /*4c10*/  @P1 VIADD R33, R28, 0x1 ;  /* 0x000000011c211836 */ /* 0x004fc40000000000 */
[----:B------:R-:W-:-:S03]  /*4c20*/  IMAD.WIDE.U32 R28, R9, 0x4, R20 ;  /* 0x00000004091c7825 */ /* 0x000fc600078e0014 */
        /* <DEDUP_REMOVED lines=100> */
[----:B------:R-:W0:Y:S01]  /*5270*/  @P1 LD.E R28, desc[UR6][R14.64+0xc] ;  /* 0x00000c060e1c1980 */ /* 0x000e22000c101900 */
[----:B------:R-:W-:Y:S02]  /*5280*/  VIADD R27, R27, 0x8 ;  /* 0x000000081b1b7836 */ /* 0x000fe40000000000 */
[----:B------:R-:W-:-:S03]  /*5290*/  IMAD R8, R9, 0x8, R8 ;  /* 0x0000000809087824 */ /* 0x000fc600078e0208 */
[----:B------:R-:W-:Y:S01]  /*52a0*/  ISETP.NE.AND P3, PT, R27, RZ, PT ;  /* 0x000000ff1b00720c */ /* 0x000fe20003f65270 */
[----:B0-----:R-:W-:Y:S01]  /*52b0*/  @P1 VIADD R31, R28, 0x1 ;  /* 0x000000011c1f1836 */ /* 0x001fe20000000000 */
[----:B------:R-:W-:-:S04]  /*52c0*/  IADD3 R28, P2, PT, R12, 0x20, RZ ;  /* 0x000000200c1c7810 */ /* 0x000fc80007f5e0ff */
[----:B------:R2:W-:Y:S01]  /*52d0*/  @P1 ST.E desc[UR4][R14.64+0xc], R31 ;  /* 0x00000c1f0e001985 */ /* 0x0005e2000c101904 */
[----:B------:R-:W-:Y:S01]  /*52e0*/  IADD3 R30, P1, PT, R14, 0x20, RZ ;  /* 0x000000200e1e7810 */ /* 0x000fe20007f3e0ff */
[----:B-1----:R-:W-:-:S04]  /*52f0*/  IMAD.X R33, RZ, RZ, R13, P2 ;  /* 0x000000ffff217224 */ /* 0x002fc800010e060d */
[----:B------:R-:W-:Y:S01]  /*5300*/  IMAD.X R35, RZ, RZ, R15, P1 ;  /* 0x000000ffff237224 */ /* 0x000fe200008e060f */
[----:B------:R-:W-:Y:S07]  /*5310*/  @P3 BRA `(.L_x_34) ;  /* 0xfffffff400e83947 */ /* 0x000fee000383ffff */
[----:B------:R-:W-:Y:S05]  /*5320*/  BSYNC.RECONVERGENT B2 ;  /* 0x0000000000027941 */ /* 0x000fea0003800200 */
.L_x_33:
[----:B------:R-:W-:-:S07]  /*5330*/  IMAD.MOV.U32 R11, RZ, RZ, R4 ;  /* 0x000000ffff0b7224 */ /* 0x000fce00078e0004 */
.L_x_32:
[----:B------:R-:W-:Y:S05]  /*5340*/  BSYNC.RECONVERGENT B1 ;  /* 0x0000000000017941 */ /* 0x000fea0003800200 */
.L_x_31:
[----:B------:R-:W-:Y:S01]  /*5350*/  ISETP.NE.AND P1, PT, R0, RZ, PT ;  /* 0x000000ff0000720c */ /* 0x000fe20003f25270 */
[----:B------:R-:W-:-:S12]  /*5360*/  BSSY.RECONVERGENT B1, `(.L_x_35) ;  /* 0x0000096000017945 */ /* 0x000fd80003800200 */
[----:B------:R-:W-:Y:S05]  /*5370*/  @!P1 BRA `(.L_x_36) ;  /* 0x0000000800509947 */ /* 0x000fea0003800000 */
[----:B------:R-:W-:Y:S01]  /*5380*/  VIADD R8, R0, 0xffffffff ;  /* 0xffffffff00087836 */ /* 0x000fe20000000000 */
[----:B------:R-:W-:Y:S04]  /*5390*/  BSSY.RECONVERGENT B2, `(.L_x_37) ;  /* 0x000004d000027945 */ /* 0x000fe80003800200 */
[----:B------:R-:W-:-:S13]  /*53a0*/  ISETP.GE.U32.AND P1, PT, R8, 0x3, PT ;  /* 0x000000030800780c */ /* 0x000fda0003f26070 */
[----:B------:R-:W-:Y:S05]  /*53b0*/  @!P1 BRA `(.L_x_38) ;  /* 0x0000000400289947 */ /* 0x000fea0003800000 */
[----:B--2---:R-:W0:Y:S01]  /*53c0*/  LDC.64 R14, c[0x0][0x388] ;  /* 0x0000e200ff0e7b82 */ /* 0x004e220000000a00 */
[----:B------:R-:W-:Y:S01]  /*53d0*/  R2UR UR4, R18 ;  /* 0x00000000120472ca */ /* 0x000fe200000e0000 */
[----:B-----5:R-:W-:Y:S01]  /*53e0*/  IMAD R13, R11, R9, R6 ;  /* 0x000000090b0d7224 */ /* 0x020fe200078e0206 */
[----:B------:R-:W-:-:S03]  /*53f0*/  R2UR UR5, R19 ;  /* 0x00000000130572ca */ /* 0x000fc600000e0000 */
[----:B0-----:R-:W-:-:S10]  /*5400*/  IMAD.WIDE R14, R13, 0x4, R14 ;  /* 0x000000040d0e7825 */ /* 0x001fd400078e020e */
[----:B------:R-:W2:Y:S02]  /*5410*/  LDG.E R8, desc[UR4][R14.64] ;  /* 0x000000040e087981 */ /* 0x000ea4000c1e1900 */
[----:B--2---:R-:W-:-:S13]  /*5420*/  ISETP.GE.AND P1, PT, R8, 0x1, PT ;  /* 0x000000010800780c */ /* 0x004fda0003f26270 */
[----:B------:R-:W-:Y:S01]  /*5430*/  @P1 R2UR UR4, R18 ;  /* 0x00000000120412ca */ /* 0x000fe200000e0000 */
[----:B------:R-:W-:Y:S01]  /*5440*/  @P1 IMAD.WIDE.U32 R12, R11, 0x4, R24 ;  /* 0x000000040b0c1825 */ /* 0x000fe200078e0018 */
[----:B------:R-:W-:-:S13]  /*5450*/  @P1 R2UR UR5, R19 ;  /* 0x00000000130512ca */ /* 0x000fda00000e0000 */
[----:B------:R-:W2:Y:S01]  /*5460*/  @P1 LD.E R8, desc[UR4][R12.64] ;  /* 0x000000040c081980 */ /* 0x000ea2000c101900 */
[----:B------:R-:W-:Y:S01]  /*5470*/  @P1 R2UR UR6, R18 ;  /* 0x00000000120612ca */ /* 0x000fe200000e0000 */
[----:B------:R-:W-:Y:S01]  /*5480*/  @P1 IMAD.WIDE.U32 R20, R11, 0x4, R22 ;  /* 0x000000040b141825 */ /* 0x000fe200078e0016 */
[----:B------:R-:W-:-:S03]  /*5490*/  @P1 R2UR UR7, R19 ;  /* 0x00000000130712ca */ /* 0x000fc600000e0000 */
[----:B--2---:R-:W-:-:S05]  /*54a0*/  @P1 VIADD R27, R8, 0xffffffff ;  /* 0xffffffff081b1836 */ /* 0x004fca0000000000 */
[----:B------:R0:W-:Y:S05]  /*54b0*/  @P1 ST.E desc[UR4][R12.64], R27 ;  /* 0x0000001b0c001985 */ /* 0x0001ea000c101904 */
        /* <DEDUP_REMOVED lines=8> */
[----:B------:R-:W-:Y:S01]  /*5540*/  @P1 R2UR UR4, R18 ;  /* 0x00000000120412ca */ /* 0x000fe200000e0000 */
[----:B------:R-:W-:Y:S01]  /*5550*/  @P1 IMAD.WIDE.U32 R28, R11, 0x4, R24 ;  /* 0x000000040b1c1825 */ /* 0x000fe200078e0018 */
[----:B------:R-:W-:-:S13]  /*5560*/  @P1 R2UR UR5, R19 ;  /* 0x00000000130512ca */ /* 0x000fda00000e0000 */
[----:B------:R-:W2:Y:S01]  /*5570*/  @P1 LD.E R8, desc[UR4][R28.64+0x4] ;  /* 0x000004041c081980 */ /* 0x000ea2000c101900 */
[----:B------:R-:W-:Y:S01]  /*5580*/  @P1 R2UR UR6, R18 ;  /* 0x00000000120612ca */ /* 0x000fe200000e0000 */
[----:B0-----:R-:W-:Y:S01]  /*5590*/  @P1 IMAD.WIDE.U32 R12, R11, 0x4, R22 ;  /* 0x000000040b0c1825 */ /* 0x001fe200078e0016 */
[----:B------:R-:W-:-:S03]  /*55a0*/  @P1 R2UR UR7, R19 ;  /* 0x00000000130712ca */ /* 0x000fc600000e0000 */
[----:B--2---:R-:W-:-:S05]  /*55b0*/  @P1 VIADD R27, R8, 0xffffffff ;  /* 0xffffffff081b1836 */ /* 0x004fca0000000000 */
[----:B------:R0:W-:Y:S05]  /*55c0*/  @P1 ST.E desc[UR4][R28.64+0x4], R27 ;  /* 0x0000041b1c001985 */ /* 0x0001ea000c101904 */
        /* <DEDUP_REMOVED lines=23> */
[----:B------:R-:W2:Y:S01]  /*5740*/  LDG.E R14, desc[UR6][R14.64] ;  /* 0x000000060e0e7981 */ /* 0x000ea2000c1e1900 */
[----:B------:R-:W-:Y:S01]  /*5750*/  BSSY.RECONVERGENT B3, `(.L_x_39) ;  /* 0x000000f000037945 */ /* 0x000fe20003800200 */
[----:B--2---:R-:W-:-:S13]  /*5760*/  ISETP.GE.AND P1, PT, R14, 0x1, PT ;  /* 0x000000010e00780c */ /* 0x004fda0003f26270 */
[----:B0-----:R-:W-:Y:S05]  /*5770*/  @!P1 BRA `(.L_x_40) ;  /* 0x0000000000309947 */ /* 0x001fea0003800000 */
[----:B------:R-:W-:Y:S01]  /*5780*/  R2UR UR4, R18 ;  /* 0x00000000120472ca */ /* 0x000fe200000e0000 */
[----:B------:R-:W-:Y:S01]  /*5790*/  IMAD.WIDE.U32 R14, R11, 0x4, R24 ;  /* 0x000000040b0e7825 */ /* 0x000fe200078e0018 */
[----:B------:R-:W-:-:S13]  /*57a0*/  R2UR UR5, R19 ;  /* 0x00000000130572ca */ /* 0x000fda00000e0000 */
[----:B------:R-:W2:Y:S01]  /*57b0*/  LD.E R8, desc[UR4][R14.64+0xc] ;  /* 0x00000c040e087980 */ /* 0x000ea2000c101900 */
[----:B------:R-:W-:Y:S01]  /*57c0*/  R2UR UR6, R18 ;  /* 0x00000000120672ca */ /* 0x000fe200000e0000 */
[----:B------:R-:W-:Y:S01]  /*57d0*/  IMAD.WIDE.U32 R12, R11, 0x4, R22 ;  /* 0x000000040b0c7825 */ /* 0x000fe200078e0016 */
[----:B------:R-:W-:-:S03]  /*57e0*/  R2UR UR7, R19 ;  /* 0x00000000130772ca */ /* 0x000fc600000e0000 */
[----:B--2---:R-:W-:-:S05]  /*57f0*/  VIADD R21, R8, 0xffffffff ;  /* 0xffffffff08157836 */ /* 0x004fca0000000000 */
[----:B------:R0:W-:Y:S05]  /*5800*/  ST.E desc[UR4][R14.64+0xc], R21 ;  /* 0x00000c150e007985 */ /* 0x0001ea000c101904 */
[----:B------:R-:W2:Y:S02]  /*5810*/  LD.E R8, desc[UR6][R12.64+0xc] ;  /* 0x00000c060c087980 */ /* 0x000ea4000c101900 */
[----:B--2---:R-:W-:-:S05]  /*5820*/  VIADD R27, R8, 0x1 ;  /* 0x00000001081b7836 */ /* 0x004fca0000000000 */
[----:B------:R0:W-:Y:S02]  /*5830*/  ST.E desc[UR4][R12.64+0xc], R27 ;  /* 0x00000c1b0c007985 */ /* 0x0001e4000c101904 */
.L_x_40:
[----:B------:R-:W-:Y:S05]  /*5840*/  BSYNC.RECONVERGENT B3 ;  /* 0x0000000000037941 */ /* 0x000fea0003800200 */
.L_x_39:
[----:B------:R-:W-:-:S07]  /*5850*/  VIADD R11, R11, 0x4 ;  /* 0x000000040b0b7836 */ /* 0x000fce0000000000 */
.L_x_38:
[----:B------:R-:W-:Y:S05]  /*5860*/  BSYNC.RECONVERGENT B2 ;  /* 0x0000000000027941 */ /* 0x000fea0003800200 */
.L_x_37:
[----:B------:R-:W-:-:S13]  /*5870*/  ISETP.NE.AND P1, PT, R3, RZ, PT ;  /* 0x000000ff0300720c */ /* 0x000fda0003f25270 */
[----:B------:R-:W-:Y:S05]  /*5880*/  @!P1 BRA `(.L_x_36) ;  /* 0x00000004000c9947 */ /* 0x000fea0003800000 */
[----:B------:R-:W-:Y:S01]  /*5890*/  ISETP.NE.AND P1, PT, R3, 0x1, PT ;  /* 0x000000010300780c */ /* 0x000fe20003f25270 */
[----:B------:R-:W-:-:S12]  /*58a0*/  BSSY.RECONVERGENT B2, `(.L_x_41) ;  /* 0x000002a000027945 */ /* 0x000fd80003800200 */
[----:B------:R-:W-:Y:S05]  /*58b0*/  @!P1 BRA `(.L_x_42) ;  /* 0x0000000000a09947 */ /* 0x000fea0003800000 */
[----:B0-2---:R-:W0:Y:S01]  /*58c0*/  LDC.64 R14, c[0x0][0x388] ;  /* 0x0000e200ff0e7b82 */ /* 0x005e220000000a00 */
        /* <DEDUP_REMOVED lines=37> */
.L_x_44:
[----:B------:R-:W-:Y:S05]  /*5b20*/  BSYNC.RECONVERGENT B3 ;  /* 0x0000000000037941 */ /* 0x000fea0003800200 */
.L_x_43:
[----:B------:R-:W-:-:S07]  /*5b30*/  VIADD R11, R11, 0x2 ;  /* 0x000000020b0b7836 */ /* 0x000fce0000000000 */
.L_x_42:
[----:B------:R-:W-:Y:S05]  /*5b40*/  BSYNC.RECONVERGENT B2 ;  /* 0x0000000000027941 */ /* 0x000fea0003800200 */
.L_x_41:
[----:B------:R-:W1:Y:S02]  /*5b50*/  LDCU UR4, c[0x0][0x390] ;  /* 0x00007200ff0477ac */ /* 0x000e640008000800 */
[----:B-1----:R-:W-:-:S09]  /*5b60*/  ULOP3.LUT UP0, URZ, UR4, 0x1, URZ, 0xc0, !UPT ;  /* 0x0000000104ff7892 */ /* 0x002fd2000f80c0ff */
[----:B------:R-:W-:Y:S05]  /*5b70*/  BRA.U !UP0, `(.L_x_36) ;  /* 0x0000000108507547 */ /* 0x000fea000b800000 */
[----:B0-2---:R-:W0:Y:S01]  /*5b80*/  LDC.64 R12, c[0x0][0x388] ;  /* 0x0000e200ff0c7b82 */ /* 0x005e220000000a00 */
[----:B------:R-:W-:Y:S01]  /*5b90*/  R2UR UR4, R18 ;  /* 0x00000000120472ca */ /* 0x000fe200000e0000 */
[----:B-----5:R-:W-:Y:S01]  /*5ba0*/  IMAD R9, R11, R9, R6 ;  /* 0x000000090b097224 */ /* 0x020fe200078e0206 */
[----:B------:R-:W-:-:S03]  /*5bb0*/  R2UR UR5, R19 ;  /* 0x00000000130572ca */ /* 0x000fc600000e0000 */
[----:B0-----:R-:W-:-:S10]  /*5bc0*/  IMAD.WIDE R8, R9, 0x4, R12 ;  /* 0x0000000409087825 */ /* 0x001fd400078e020c */
[----:B------:R-:W2:Y:S02]  /*5bd0*/  LDG.E R8, desc[UR4][R8.64] ;  /* 0x0000000408087981 */ /* 0x000ea4000c1e1900 */
[----:B--2---:R-:W-:-:S13]  /*5be0*/  ISETP.GE.AND P1, PT, R8, 0x1, PT ;  /* 0x000000010800780c */ /* 0x004fda0003f26270 */
[----:B------:R-:W-:Y:S05]  /*5bf0*/  @!P1 BRA `(.L_x_36) ;  /* 0x0000000000309947 */ /* 0x000fea0003800000 */
[----:B------:R-:W-:Y:S01]  /*5c00*/  R2UR UR4, R18 ;  /* 0x00000000120472ca */ /* 0x000fe200000e0000 */
[----:B------:R-:W-:Y:S01]  /*5c10*/  IMAD.WIDE.U32 R8, R11, 0x4, R24 ;  /* 0x000000040b087825 */ /* 0x000fe200078e0018 */
[----:B------:R-:W-:-:S13]  /*5c20*/  R2UR UR5, R19 ;  /* 0x00000000130572ca */ /* 0x000fda00000e0000 */
[----:B------:R-:W2:Y:S01]  /*5c30*/  LD.E R10, desc[UR4][R8.64] ;  /* 0x00000004080a7980 */ /* 0x000ea2000c101900 */
[----:B------:R-:W-:Y:S02]  /*5c40*/  R2UR UR6, R18 ;  /* 0x00000000120672ca */ /* 0x000fe400000e0000 */
[----:B------:R-:W-:Y:S01]  /*5c50*/  R2UR UR7, R19 ;  /* 0x00000000130772ca */ /* 0x000fe200000e0000 */
[----:B--2---:R-:W-:Y:S02]  /*5c60*/  VIADD R13, R10, 0xffffffff ;  /* 0xffffffff0a0d7836 */ /* 0x004fe40000000000 */
[----:B------:R-:W-:-:S03]  /*5c70*/  IMAD.WIDE.U32 R10, R11, 0x4, R22 ;  /* 0x000000040b0a7825 */ /* 0x000fc600078e0016 */
[----:B------:R1:W-:Y:S07]  /*5c80*/  ST.E desc[UR4][R8.64], R13 ;  /* 0x0000000d08007985 */ /* 0x0003ee000c101904 */
[----:B------:R-:W2:Y:S02]  /*5c90*/  LD.E R12, desc[UR6][R10.64] ;  /* 0x000000060a0c7980 */ /* 0x000ea4000c101900 */
[----:B--2---:R-:W-:-:S05]  /*5ca0*/  VIADD R15, R12, 0x1 ;  /* 0x000000010c0f7836 */ /* 0x004fca0000000000 */
[----:B------:R1:W-:Y:S02]  /*5cb0*/  ST.E desc[UR4][R10.64], R15 ;  /* 0x0000000f0a007985 */ /* 0x0003e4000c101904 */
.L_x_36:
[----:B------:R-:W-:Y:S05]  /*5cc0*/  BSYNC.RECONVERGENT B1 ;  /* 0x0000000000017941 */ /* 0x000fea0003800200 */
.L_x_35:
[----:B------:R-:W3:Y:S01]  /*5cd0*/  LDCU UR4, c[0x0][0x390] ;  /* 0x00007200ff0477ac */ /* 0x000ee20008000800 */
[----:B012---:R-:W-:Y:S02]  /*5ce0*/  IMAD.MOV.U32 R13, RZ, RZ, RZ ;  /* 0x000000ffff0d7224 */ /* 0x007fe400078e00ff */
[----:B------:R-:W-:Y:S01]  /*5cf0*/  IMAD.MOV.U32 R21, RZ, RZ, RZ ;  /* 0x000000ffff157224 */ /* 0x000fe200078e00ff */
[----:B---3--:R-:W-:-:S09]  /*5d00*/  UISETP.GE.U32.AND UP0, UPT, UR4, 0x4, UPT ;  /* 0x000000040400788c */ /* 0x008fd2000bf06070 */
[----:B------:R-:W-:Y:S05]  /*5d10*/  BRA.U !UP0, `(.L_x_45) ;  /* 0x0000000508c07547 */ /* 0x000fea000b800000 */
[----:B------:R-:W0:Y:S01]  /*5d20*/  LDC R20, c[0x0][0x394] ;  /* 0x0000e500ff147b82 */ /* 0x000e220000000800 */
[----:B------:R-:W-:Y:S01]  /*5d30*/  BSSY.RECONVERGENT B1, `(.L_x_46) ;  /* 0x000006d000017945 */ /* 0x000fe20003800200 */
[----:B------:R-:W-:Y:S02]  /*5d40*/  IMAD.MOV.U32 R27, RZ, RZ, RZ ;  /* 0x000000ffff1b7224 */ /* 0x000fe400078e00ff */
[----:B------:R-:W-:-:S04]  /*5d50*/  IMAD.MOV.U32 R21, RZ, RZ, RZ ;  /* 0x000000ffff157224 */ /* 0x000fc800078e00ff */
[----:B------:R-:W1:Y:S03]  /*5d60*/  LDC.64 R8, c[0x0][0x388] ;  /* 0x0000e200ff087b82 */ /* 0x000e660000000a00 */
.L_x_63:
[----:B------:R-:W-:Y:S01]  /*5d70*/  R2UR UR4, R18 ;  /* 0x00000000120472ca */ /* 0x000fe200000e0000 */
[----:B------:R-:W-:Y:S01]  /*5d80*/  IMAD.WIDE.U32 R10, R27, 0x4, R22 ;  /* 0x000000041b0a7825 */ /* 0x000fe200078e0016 */
[----:B------:R-:W-:-:S13]  /*5d90*/  R2UR UR5, R19 ;  /* 0x00000000130572ca */ /* 0x000fda00000e0000 */
[----:B------:R-:W2:Y:S01]  /*5da0*/  LD.E R12, desc[UR4][R10.64] ;  /* 0x000000040a0c7980 */ /* 0x000ea2000c101900 */
[----:B------:R-:W-:Y:S04]  /*5db0*/  BSSY.RECONVERGENT B2, `(.L_x_47) ;  /* 0x0000015000027945 */ /* 0x000fe80003800200 */
[----:B------:R-:W-:Y:S01]  /*5dc0*/  BSSY.RELIABLE B3, `(.L_x_48) ;  /* 0x000000b000037945 */ /* 0x000fe20003800100 */
[----:B--2---:R-:W-:Y:S01]  /*5dd0*/  ISETP.GE.AND P1, PT, R12, 0x1, PT ;  /* 0x000000010c00780c */ /* 0x004fe20003f26270 */
[----:B------:R-:W-:-:S12]  /*5de0*/  IMAD.WIDE.U32 R12, R27, 0x4, R24 ;  /* 0x000000041b0c7825 */ /* 0x000fd800078e0018 */
[----:B------:R-:W-:Y:S05]  /*5df0*/  @!P1 BRA `(.L_x_49) ;  /* 0x00000000001c9947 */ /* 0x000fea0003800000 */
[----:B------:R-:W-:Y:S02]  /*5e00*/  R2UR UR4, R18 ;  /* 0x00000000120472ca */ /* 0x000fe400000e0000 */
[----:B------:R-:W-:-:S13]  /*5e10*/  R2UR UR5, R19 ;  /* 0x00000000130572ca */ /* 0x000fda00000e0000 */
[----:B------:R-:W2:Y:S01]  /*5e20*/  LD.E R14, desc[UR4][R12.64] ;  /* 0x000000040c0e7980 */ /* 0x000ea2000c101900 */
[----:B------:R-:W-:Y:S01]  /*5e30*/  IMAD.MOV.U32 R28, RZ, RZ, 0x1 ;  /* 0x00000001ff1c7424 */ /* 0x000fe200078e00ff */
[----:B--2---:R-:W-:-:S13]  /*5e40*/  ISETP.GT.AND P1, PT, R14, RZ, PT ;  /* 0x000000ff0e00720c */ /* 0x004fda0003f24270 */
[----:B------:R-:W-:Y:S05]  /*5e50*/  @P1 BREAK.RELIABLE B3 ;  /* 0x0000000000031942 */ /* 0x000fea0003800100 */
[----:B------:R-:W-:Y:S05]  /*5e60*/  @P1 BRA `(.L_x_50) ;  /* 0x0000000000241947 */ /* 0x000fea0003800000 */
.L_x_49:
[----:B------:R-:W-:Y:S05]  /*5e70*/  BSYNC.RELIABLE B3 ;  /* 0x0000000000037941 */ /* 0x000fea0003800100 */
.L_x_48:
[----:B------:R-:W2:Y:S01]  /*5e80*/  LDCU UR4, c[0x0][0x394] ;  /* 0x00007280ff0477ac */ /* 0x000ea20008000800 */
[----:B------:R-:W-:Y:S02]  /*5e90*/  R2UR UR6, R18 ;  /* 0x00000000120672ca */ /* 0x000fe400000e0000 */
[----:B------:R-:W-:Y:S01]  /*5ea0*/  R2UR UR7, R19 ;  /* 0x00000000130772ca */ /* 0x000fe200000e0000 */
[----:B--2--5:R-:W-:-:S04]  /*5eb0*/  IMAD R15, R27, UR4, R6 ;  /* 0x000000041b0f7c24 */ /* 0x024fc8000f8e0206 */
[----:B-1----:R-:W-:-:S08]  /*5ec0*/  IMAD.WIDE R14, R15, 0x4, R8 ;  /* 0x000000040f0e7825 */ /* 0x002fd000078e0208 */
[----:B------:R-:W2:Y:S02]  /*5ed0*/  LDG.E R14, desc[UR6][R14.64] ;  /* 0x000000060e0e7981 */ /* 0x000ea4000c1e1900 */
[----:B--2---:R-:W-:-:S04]  /*5ee0*/  ISETP.GT.AND P1, PT, R14, RZ, PT ;  /* 0x000000ff0e00720c */ /* 0x004fc80003f24270 */
[----:B------:R-:W-:-:S09]  /*5ef0*/  SEL R28, RZ, 0x1, !P1 ;  /* 0x00000001ff1c7807 */ /* 0x000fd20004800000 */
.L_x_50:
[----:B------:R-:W-:Y:S05]  /*5f00*/  BSYNC.RECONVERGENT B2 ;  /* 0x0000000000027941 */ /* 0x000fea0003800200 */
.L_x_47:
[----:B------:R-:W-:Y:S02]  /*5f10*/  R2UR UR4, R18 ;  /* 0x00000000120472ca */ /* 0x000fe400000e0000 */
[----:B------:R-:W-:-:S13]  /*5f20*/  R2UR UR5, R19 ;  /* 0x00000000130572ca */ /* 0x000fda00000e0000 */
[----:B------:R-:W2:Y:S01]  /*5f30*/  LD.E R14, desc[UR4][R10.64+0x4] ;  /* 0x000004040a0e7980 */ /* 0x000ea2000c101900 */
[----:B------:R-:W-:Y:S04]  /*5f40*/  BSSY.RECONVERGENT B2, `(.L_x_51) ;  /* 0x0000014000027945 */ /* 0x000fe80003800200 */
[----:B------:R-:W-:Y:S01]  /*5f50*/  BSSY.RELIABLE B3, `(.L_x_52) ;  /* 0x000000a000037945 */ /* 0x000fe20003800100 */
[----:B--2---:R-:W-:-:S13]  /*5f60*/  ISETP.GE.AND P1, PT, R14, 0x1, PT ;  /* 0x000000010e00780c */ /* 0x004fda0003f26270 */
        /* <DEDUP_REMOVED lines=8> */
.L_x_53:
[----:B------:R-:W-:Y:S05]  /*5ff0*/  BSYNC.RELIABLE B3 ;  /* 0x0000000000037941 */ /* 0x000fea0003800100 */
.L_x_52:
[----:B0-----:R-:W-:Y:S01]  /*6000*/  IMAD R15, R27, R20, R20 ;  /* 0x000000141b0f7224 */ /* 0x001fe200078e0214 */
[----:B------:R-:W-:Y:S02]  /*6010*/  R2UR UR4, R18 ;  /* 0x00000000120472ca */ /* 0x000fe400000e0000 */
[----:B------:R-:W-:Y:S01]  /*6020*/  R2UR UR5, R19 ;  /* 0x00000000130572ca */ /* 0x000fe200000e0000 */
[----:B-----5:R-:W-:-:S04]  /*6030*/  IMAD.IADD R15, R6, 0x1, R15 ;  /* 0x00000001060f7824 */ /* 0x020fc800078e020f */
[----:B-1----:R-:W-:-:S08]  /*6040*/  IMAD.WIDE R14, R15, 0x4, R8 ;  /* 0x000000040f0e7825 */ /* 0x002fd000078e0208 */
[----:B------:R-:W2:Y:S02]  /*6050*/  LDG.E R14, desc[UR4][R14.64] ;  /* 0x000000040e0e7981 */ /* 0x000ea4000c1e1900 */
[----:B--2---:R-:W-:-:S04]  /*6060*/  ISETP.GT.AND P1, PT, R14, RZ, PT ;  /* 0x000000ff0e00720c */ /* 0x004fc80003f24270 */
[----:B------:R-:W-:-:S09]  /*6070*/  SEL R29, RZ, 0x1, !P1 ;  /* 0x00000001ff1d7807 */ /* 0x000fd20004800000 */
.L_x_54:
[----:B------:R-:W-:Y:S05]  /*6080*/  BSYNC.RECONVERGENT B2 ;  /* 0x0000000000027941 */ /* 0x000fea0003800200 */
.L_x_51:
[----:B------:R-:W-:Y:S02]  /*6090*/  R2UR UR4, R18 ;  /* 0x00000000120472ca */ /* 0x000fe400000e0000 */
[----:B------:R-:W-:-:S13]  /*60a0*/  R2UR UR5, R19 ;  /* 0x00000000130572ca */ /* 0x000fda00000e0000 */
[----:B------:R-:W2:Y:S01]  /*60b0*/  LD.E R14, desc[UR4][R10.64+0x8] ;  /* 0x000008040a0e7980 */ /* 0x000ea2000c101900 */
[----:B------:R-:W-:Y:S04]  /*60c0*/  BSSY.RECONVERGENT B2, `(.L_x_55) ;  /* 0x0000016000027945 */ /* 0x000fe80003800200 */
[----:B------:R-:W-:Y:S01]  /*60d0*/  BSSY.RELIABLE B3, `(.L_x_56) ;  /* 0x000000b000037945 */ /* 0x000fe20003800100 */
[----:B------:R-:W-:Y:S02]  /*60e0*/  IADD3 R21, PT, PT, R29, R28, R21 ;  /* 0x0000001c1d157210 */ /* 0x000fe40007ffe015 */
        /* <DEDUP_REMOVED lines=9> */
.L_x_57:
[----:B------:R-:W-:Y:S05]  /*6180*/  BSYNC.RELIABLE B3 ;  /* 0x0000000000037941 */ /* 0x000fea0003800100 */
.L_x_56:
[----:B------:R-:W2:Y:S01]  /*6190*/  LDCU UR4, c[0x0][0x394] ;  /* 0x00007280ff0477ac */ /* 0x000ea20008000800 */
[----:B------:R-:W-:Y:S01]  /*61a0*/  VIADD R15, R27, 0x2 ;  /* 0x000000021b0f7836 */ /* 0x000fe20000000000 */
[----:B------:R-:W-:Y:S02]  /*61b0*/  R2UR UR6, R18 ;  /* 0x00000000120672ca */ /* 0x000fe400000e0000 */
[----:B------:R-:W-:Y:S01]  /*61c0*/  R2UR UR7, R19 ;  /* 0x00000000130772ca */ /* 0x000fe200000e0000 */
[----:B--2--5:R-:W-:-:S04]  /*61d0*/  IMAD R15, R15, UR4, R6 ;  /* 0x000000040f0f7c24 */ /* 0x024fc8000f8e0206 */
[----:B-1----:R-:W-:-:S08]  /*61e0*/  IMAD.WIDE R14, R15, 0x4, R8 ;  /* 0x000000040f0e7825 */ /* 0x002fd000078e0208 */
[----:B------:R-:W2:Y:S02]  /*61f0*/  LDG.E R14, desc[UR6][R14.64] ;  /* 0x000000060e0e7981 */ /* 0x000ea4000c1e1900 */
[----:B--2---:R-:W-:-:S04]  /*6200*/  ISETP.GT.AND P1, PT, R14, RZ, PT ;  /* 0x000000ff0e00720c */ /* 0x004fc80003f24270 */
[----:B------:R-:W-:-:S09]  /*6210*/  SEL R28, RZ, 0x1, !P1 ;  /* 0x00000001ff1c7807 */ /* 0x000fd20004800000 */
.L_x_58:
[----:B------:R-:W-:Y:S05]  /*6220*/  BSYNC.RECONVERGENT B2 ;  /* 0x0000000000027941 */ /* 0x000fea0003800200 */
.L_x_55:
        /* <DEDUP_REMOVED lines=14> */
.L_x_61:
[----:B------:R-:W-:Y:S05]  /*6310*/  BSYNC.RELIABLE B3 ;  /* 0x0000000000037941 */ /* 0x000fea0003800100 */
.L_x_60:
        /* <DEDUP_REMOVED lines=9> */
.L_x_62:
[----:B------:R-:W-:Y:S05]  /*63b0*/  BSYNC.RECONVERGENT B2 ;  /* 0x0000000000027941 */ /* 0x000fea0003800200 */
.L_x_59:
[----:B------:R-:W-:Y:S01]  /*63c0*/  VIADD R27, R27, 0x4 ;  /* 0x000000041b1b7836 */ /* 0x000fe20000000000 */
[----:B------:R-:W-:-:S04]  /*63d0*/  IADD3 R21, PT, PT, R14, R28, R21 ;  /* 0x0000001c0e157210 */ /* 0x000fc80007ffe015 */
[----:B------:R-:W-:-:S13]  /*63e0*/  ISETP.NE.AND P1, PT, R27, R5, PT ;  /* 0x000000051b00720c */ /* 0x000fda0003f25270 */
[----:B------:R-:W-:Y:S05]  /*63f0*/  @P1 BRA `(.L_x_63) ;  /* 0xfffffff8005c1947 */ /* 0x000fea000383ffff */
[----:B------:R-:W-:Y:S05]  /*6400*/  BSYNC.RECONVERGENT B1 ;  /* 0x0000000000017941 */ /* 0x000fea0003800200 */
.L_x_46:
[----:B------:R-:W-:-:S07]  /*6410*/  IMAD.MOV.U32 R13, RZ, RZ, R5 ;  /* 0x000000ffff0d7224 */ /* 0x000fce00078e0005 */
.L_x_45:
[----:B------:R-:W-:Y:S01]  /*6420*/  ISETP.NE.AND P1, PT, R3, RZ, PT ;  /* 0x000000ff0300720c */ /* 0x000fe20003f25270 */
[----:B------:R-:W-:-:S12]  /*6430*/  BSSY.RECONVERGENT B1, `(.L_x_64) ;  /* 0x0000058000017945 */ /* 0x000fd80003800200 */
[----:B------:R-:W-:Y:S05]  /*6440*/  @!P1 BRA `(.L_x_65) ;  /* 0x0000000400589947 */ /* 0x000fea0003800000 */
[----:B------:R-:W-:Y:S01]  /*6450*/  R2UR UR4, R18 ;  /* 0x00000000120472ca */ /* 0x000fe200000e0000 */
[----:B-1----:R-:W-:Y:S01]  /*6460*/  IMAD.WIDE.U32 R8, R13, 0x4, R22 ;  /* 0x000000040d087825 */ /* 0x002fe200078e0016 */
        /* <DEDUP_REMOVED lines=9> */
[----:B------:R-:W2:Y:S02]  /*6500*/  LD.E R12, desc[UR4][R10.64] ;  /* 0x000000040a0c7980 */ /* 0x000ea4000c101900 */
[----:B--2---:R-:W-:Y:S01]  /*6510*/  ISETP.GT.AND P1, PT, R12, RZ, PT ;  /* 0x000000ff0c00720c */ /* 0x004fe20003f24270 */
[----:B------:R-:W-:-:S12]  /*6520*/  IMAD.MOV.U32 R12, RZ, RZ, 0x1 ;  /* 0x00000001ff0c7424 */ /* 0x000fd800078e00ff */
[----:B------:R-:W-:Y:S05]  /*6530*/  @P1 BREAK.RELIABLE B3 ;  /* 0x0000000000031942 */ /* 0x000fea0003800100 */
[----:B------:R-:W-:Y:S05]  /*6540*/  @P1 BRA `(.L_x_69) ;  /* 0x0000000000281947 */ /* 0x000fea0003800000 */
.L_x_68:
[----:B------:R-:W-:Y:S05]  /*6550*/  BSYNC.RELIABLE B3 ;  /* 0x0000000000037941 */ /* 0x000fea0003800100 */
.L_x_67:
[----:B------:R-:W1:Y:S01]  /*6560*/  LDC.64 R14, c[0x0][0x388] ;  /* 0x0000e200ff0e7b82 */ /* 0x000e620000000a00 */
        /* <DEDUP_REMOVED lines=8> */
.L_x_69:
[----:B------:R-:W-:Y:S05]  /*65f0*/  BSYNC.RECONVERGENT B2 ;  /* 0x0000000000027941 */ /* 0x000fea0003800200 */
.L_x_66:
[----:B------:R-:W-:Y:S01]  /*6600*/  ISETP.NE.AND P1, PT, R3, 0x1, PT ;  /* 0x000000010300780c */ /* 0x000fe20003f25270 */
[----:B------:R-:W-:-:S12]  /*6610*/  IMAD.IADD R21, R21, 0x1, R12 ;  /* 0x0000000115157824 */ /* 0x000fd800078e020c */
[----:B------:R-:W-:Y:S05]  /*6620*/  @!P1 BRA `(.L_x_65) ;  /* 0x0000000000e09947 */ /* 0x000fea0003800000 */
        /* <DEDUP_REMOVED lines=14> */
.L_x_72:
[----:B------:R-:W-:Y:S05]  /*6710*/  BSYNC.RELIABLE B3 ;  /* 0x0000000000037941 */ /* 0x000fea0003800100 */
.L_x_71:
[----:B------:R-:W1:Y:S01]  /*6720*/  LDC R12, c[0x0][0x394] ;  /* 0x0000e500ff0c7b82 */ /* 0x000e620000000800 */
[----:B------:R-:W-:Y:S02]  /*6730*/  R2UR UR4, R18 ;  /* 0x00000000120472ca */ /* 0x000fe400000e0000 */
[----:B------:R-:W-:-:S05]  /*6740*/  R2UR UR5, R19 ;  /* 0x00000000130572ca */ /* 0x000fca00000e0000 */
[----:B------:R-:W2:Y:S01]  /*6750*/  LDC.64 R14, c[0x0][0x388] ;  /* 0x0000e200ff0e7b82 */ /* 0x000ea20000000a00 */
[----:B-1----:R-:W-:-:S04]  /*6760*/  IMAD R27, R13, R12, R12 ;  /* 0x0000000c0d1b7224 */ /* 0x002fc800078e020c */
[----:B-----5:R-:W-:-:S04]  /*6770*/  IMAD.IADD R27, R6, 0x1, R27 ;  /* 0x00000001061b7824 */ /* 0x020fc800078e021b */
[----:B--2---:R-:W-:-:S06]  /*6780*/  IMAD.WIDE R14, R27, 0x4, R14 ;  /* 0x000000041b0e7825 */ /* 0x004fcc00078e020e */
[----:B------:R-:W2:Y:S02]  /*6790*/  LDG.E R14, desc[UR4][R14.64] ;  /* 0x000000040e0e7981 */ /* 0x000ea4000c1e1900 */
[----:B--2---:R-:W-:-:S04]  /*67a0*/  ISETP.GT.AND P1, PT, R14, RZ, PT ;  /* 0x000000ff0e00720c */ /* 0x004fc80003f24270 */
[----:B------:R-:W-:-:S09]  /*67b0*/  SEL R12, RZ, 0x1, !P1 ;  /* 0x00000001ff0c7807 */ /* 0x000fd20004800000 */
.L_x_73:
[----:B------:R-:W-:Y:S05]  /*67c0*/  BSYNC.RECONVERGENT B2 ;  /* 0x0000000000027941 */ /* 0x000fea0003800200 */
.L_x_70:
        /* <DEDUP_REMOVED lines=17> */
.L_x_76:
[----:B------:R-:W-:Y:S05]  /*68e0*/  BSYNC.RELIABLE B3 ;  /* 0x0000000000037941 */ /* 0x000fea0003800100 */
.L_x_75:
[----:B------:R-:W1:Y:S01]  /*68f0*/  LDC.64 R8, c[0x0][0x388] ;  /* 0x0000e200ff087b82 */ /* 0x000e620000000a00 */
        /* <DEDUP_REMOVED lines=9> */
.L_x_77:
[----:B------:R-:W-:Y:S05]  /*6990*/  BSYNC.RECONVERGENT B2 ;  /* 0x0000000000027941 */ /* 0x000fea0003800200 */
.L_x_74:
[----:B------:R-:W-:-:S07]  /*69a0*/  IMAD.IADD R21, R21, 0x1, R12 ;  /* 0x0000000115157824 */ /* 0x000fce00078e020c */
.L_x_65:
[----:B------:R-:W-:Y:S05]  /*69b0*/  BSYNC.RECONVERGENT B1 ;  /* 0x0000000000017941 */ /* 0x000fea0003800200 */
.L_x_64:
[----:B------:R-:W-:Y:S01]  /*69c0*/  VIMNMX R2, PT, PT, R2, R21, !PT ;  /* 0x0000001502027248 */ /* 0x000fe20007fe0100 */
[----:B------:R-:W-:Y:S06]  /*69d0*/  @P0 BRA `(.L_x_78) ;  /* 0xffffffd400f80947 */ /* 0x000fec000383ffff */
.L_x_30:
[----:B------:R-:W-:Y:S05]  /*69e0*/  BSYNC.RECONVERGENT B0 ;  /* 0x0000000000007941 */ /* 0x000fea0003800200 */
.L_x_29:
[----:B------:R-:W-:Y:S01]  /*69f0*/  MOV R27, 0x8 ;  /* 0x00000008001b7802 */ /* 0x000fe20000000f00 */
[----:B------:R-:W-:Y:S02]  /*6a00*/  IMAD.MOV.U32 R4, RZ, RZ, R24 ;  /* 0x000000ffff047224 */ /* 0x000fe400078e0018 */
[----:B------:R-:W-:Y:S01]  /*6a10*/  IMAD.MOV.U32 R5, RZ, RZ, R25 ;  /* 0x000000ffff057224 */ /* 0x000fe200078e0019 */
[----:B-----5:R2:W3:Y:S06]  /*6a20*/  LDC.64 R6, c[0x4][R27] ;  /* 0x010000001b067b82 */ /* 0x0204ec0000000a00 */
[----:B0-----:R-:W-:-:S07]  /*6a30*/  LEPC R20, `(.L_x_79) ;  /* 0x000000001014794e */ /* 0x001fce0000000000 */
[----:B-123--:R-:W-:Y:S05]  /*6a40*/  CALL.ABS.NOINC R6 ;  /* 0x0000000006007343 */ /* 0x00efea0003c00000 */
.L_x_79:
[----:B------:R0:W1:Y:S01]  /*6a50*/  LDC.64 R6, c[0x4][R27] ;  /* 0x010000001b067b82 */ /* 0x0000620000000a00 */
[----:B------:R-:W-:Y:S02]  /*6a60*/  IMAD.MOV.U32 R4, RZ, RZ, R22 ;  /* 0x000000ffff047224 */ /* 0x000fe400078e0016 */
[----:B------:R-:W-:-:S07]  /*6a70*/  IMAD.MOV.U32 R5, RZ, RZ, R23 ;  /* 0x000000ffff057224 */ /* 0x000fce00078e0017 */
[----:B------:R-:W-:-:S07]  /*6a80*/  LEPC R20, `(.L_x_80) ;  /* 0x000000001014794e */ /* 0x000fce0000000000 */
[----:B01----:R-:W-:Y:S05]  /*6a90*/  CALL.ABS.NOINC R6 ;  /* 0x0000000006007343 */ /* 0x003fea0003c00000 */
.L_x_80:
[----:B------:R-:W0:Y:S01]  /*6aa0*/  LDC.64 R6, c[0x0][0x380] ;  /* 0x0000e000ff067b82 */ /* 0x000e220000000a00 */
[----:B------:R-:W-:Y:S01]  /*6ab0*/  R2UR UR4, R18 ;  /* 0x00000000120472ca */ /* 0x000fe200000e0000 */
[----:B------:R-:W-:Y:S01]  /*6ac0*/  IMAD.MOV.U32 R4, RZ, RZ, R16 ;  /* 0x000000ffff047224 */ /* 0x000fe200078e0010 */
[----:B------:R-:W-:Y:S01]  /*6ad0*/  R2UR UR5, R19 ;  /* 0x00000000130572ca */ /* 0x000fe200000e0000 */
[----:B------:R-:W-:-:S04]  /*6ae0*/  IMAD.MOV.U32 R5, RZ, RZ, R17 ;  /* 0x000000ffff057224 */ /* 0x000fc800078e0011 */
[----:B------:R1:W2:Y:S01]  /*6af0*/  LDC.64 R8, c[0x4][R27] ;  /* 0x010000001b087b82 */ /* 0x0002a20000000a00 */
[----:B0-----:R-:W-:-:S07]  /*6b00*/  IMAD.WIDE.U32 R6, R26, 0x4, R6 ;  /* 0x000000041a067825 */ /* 0x001fce00078e0006 */
[----:B------:R1:W-:Y:S02]  /*6b10*/  STG.E desc[UR4][R6.64], R2 ;  /* 0x0000000206007986 */ /* 0x0003e4000c101904 */
[----:B------:R-:W-:-:S07]  /*6b20*/  LEPC R20, `(.L_x_81) ;  /* 0x000000001014794e */ /* 0x000fce0000000000 */
[----:B-12---:R-:W-:Y:S05]  /*6b30*/  CALL.ABS.NOINC R8 ;  /* 0x0000000008007343 */ /* 0x006fea0003c00000 */
.L_x_81:
[----:B------:R-:W-:Y:S05]  /*6b40*/  EXIT ;  /* 0x000000000000794d */ /* 0x000fea0003800000 */
.L_x_82:
[----:B------:R-:W-:-:S00]  /*6b50*/  BRA `(.L_x_82) ;  /* 0xfffffffc00fc7947 */ /* 0x000fc0000383ffff */
[----:B------:R-:W-:-:S00]  /*6b60*/  NOP ;  /* 0x0000000000007918 */ /* 0x000fc00000000000 */
        /* <DEDUP_REMOVED lines=9> */
.L_x_83:


//--------------------- .nv.shared.reserved.0     --------------------------
	.section	.nv.shared.reserved.0,"aw",@nobits
	.weak		__nv_reservedSMEM_offset_0_alias
	.size		__nv_reservedSMEM_offset_0_alias, 0, 64
	.other		__nv_reservedSMEM_offset_0_alias,@"STO_CUDA_RESERVED_SHARED STV_DEFAULT"
__nv_reservedSMEM_offset_0_alias:
	.zero		0
	.zero		64


//--------------------- .nv.constant0._Z26calculateMaximumOpenStacksPiS_iii --------------------------
	.section	.nv.constant0._Z26calculateMaximumOpenStacksPiS_iii,"a",@progbits
	.sectionflags	@""
	.align	4
.nv.constant0._Z26calculateMaximumOpenStacksPiS_iii:
	.zero		924


//--------------------- SYMBOLS --------------------------

	.type		.nv.reservedSmem.offset0,@object
	.size		.nv.reservedSmem.offset0,0x4
	.type		malloc,@function
	.type		free,@function
